//
// Generated by NVIDIA NVVM Compiler
//
// Compiler Build ID: CL-36424714
// Cuda compilation tools, release 13.0, V13.0.88
// Based on NVVM 20.0.0
//

.version 9.0
.target sm_100
.address_size 64

	// .globl	_Z15shm_array_matchPii
.global .align 4 .b8 precalc_xorwow_matrix[102400];
.global .align 4 .b8 precalc_xorwow_offset_matrix[102400];
.global .align 4 .b8 mrg32k3aM1[2304];
.global .align 4 .b8 mrg32k3aM2[2304];
.global .align 4 .b8 mrg32k3aM1SubSeq[2016];
.global .align 4 .b8 mrg32k3aM2SubSeq[2016];
.global .align 4 .b8 mrg32k3aM1Seq[2304];
.global .align 4 .b8 mrg32k3aM2Seq[2304];
.const .align 8 .b8 __cr_lgamma_table[72];
.extern .shared .align 16 .b8 shared_arrays[];

.visible .entry _Z15shm_array_matchPii(
	.param .u64 .ptr .align 1 _Z15shm_array_matchPii_param_0,
	.param .u32 _Z15shm_array_matchPii_param_1
)
{
	.reg .pred 	%p<4>;
	.reg .b32 	%r<37>;
	.reg .b64 	%rd<3>;

	ld.param.u64 	%rd1, [_Z15shm_array_matchPii_param_0];
	ld.param.u32 	%r27, [_Z15shm_array_matchPii_param_1];
	cvta.to.global.u64 	%rd2, %rd1;
	mov.u32 	%r28, %ctaid.x;
	mov.u32 	%r29, %ntid.x;
	mov.u32 	%r30, %tid.x;
	mad.lo.s32 	%r1, %r28, %r29, %r30;
	ld.global.u32 	%r2, [%rd2];
	ld.global.u32 	%r3, [%rd2+4];
	ld.global.u32 	%r4, [%rd2+8];
	ld.global.u32 	%r5, [%rd2+12];
	ld.global.u32 	%r6, [%rd2+16];
	ld.global.u32 	%r7, [%rd2+20];
	ld.global.u32 	%r8, [%rd2+24];
	ld.global.u32 	%r9, [%rd2+28];
	ld.global.u32 	%r10, [%rd2+32];
	ld.global.u32 	%r11, [%rd2+36];
	ld.global.u32 	%r12, [%rd2+40];
	ld.global.u32 	%r13, [%rd2+44];
	ld.global.u32 	%r14, [%rd2+48];
	ld.global.u32 	%r15, [%rd2+52];
	ld.global.u32 	%r16, [%rd2+56];
	ld.global.u32 	%r17, [%rd2+60];
	ld.global.u32 	%r18, [%rd2+64];
	ld.global.u32 	%r19, [%rd2+68];
	ld.global.u32 	%r20, [%rd2+72];
	ld.global.u32 	%r21, [%rd2+76];
	ld.global.u32 	%r22, [%rd2+80];
	ld.global.u32 	%r23, [%rd2+84];
	ld.global.u32 	%r24, [%rd2+88];
	bar.sync 	0;
	setp.lt.s32 	%p1, %r27, 2;
	@%p1 bra 	$L__BB0_5;
	mov.b32 	%r36, 1;
$L__BB0_2:
	shl.b32 	%r26, %r36, 1;
	rem.s32 	%r32, %r1, %r26;
	setp.ne.s32 	%p2, %r32, %r36;
	@%p2 bra 	$L__BB0_4;
	div.s32 	%r33, %r1, %r26;
	mov.u32 	%r34, shared_arrays;
	mad.lo.s32 	%r35, %r33, 184, %r34;
	st.shared.v2.u32 	[%r35], {%r2, %r3};
	st.shared.v2.u32 	[%r35+8], {%r4, %r5};
	st.shared.v2.u32 	[%r35+16], {%r6, %r7};
	st.shared.v2.u32 	[%r35+24], {%r8, %r9};
	st.shared.v2.u32 	[%r35+32], {%r10, %r11};
	st.shared.v2.u32 	[%r35+40], {%r12, %r13};
	st.shared.v2.u32 	[%r35+48], {%r14, %r15};
	st.shared.v2.u32 	[%r35+56], {%r16, %r17};
	st.shared.v2.u32 	[%r35+64], {%r18, %r19};
	st.shared.v2.u32 	[%r35+72], {%r20, %r21};
	st.shared.v2.u32 	[%r35+80], {%r22, %r23};
	st.shared.v2.u32 	[%r35+88], {%r24, %r2};
	st.shared.v2.u32 	[%r35+96], {%r3, %r4};
	st.shared.v2.u32 	[%r35+104], {%r5, %r6};
	st.shared.v2.u32 	[%r35+112], {%r7, %r8};
	st.shared.v2.u32 	[%r35+120], {%r9, %r10};
	st.shared.v2.u32 	[%r35+128], {%r11, %r12};
	st.shared.v2.u32 	[%r35+136], {%r13, %r14};
	st.shared.v2.u32 	[%r35+144], {%r15, %r16};
	st.shared.v2.u32 	[%r35+152], {%r17, %r18};
	st.shared.v2.u32 	[%r35+160], {%r19, %r20};
	st.shared.v2.u32 	[%r35+168], {%r21, %r22};
	st.shared.v2.u32 	[%r35+176], {%r23, %r24};
$L__BB0_4:
	bar.sync 	0;
	bar.sync 	0;
	setp.lt.s32 	%p3, %r26, %r27;
	mov.u32 	%r36, %r26;
	@%p3 bra 	$L__BB0_2;
$L__BB0_5:
	ret;

}
	// .globl	_Z16shfl_array_matchPii
.visible .entry _Z16shfl_array_matchPii(
	.param .u64 .ptr .align 1 _Z16shfl_array_matchPii_param_0,
	.param .u32 _Z16shfl_array_matchPii_param_1
)
{
	.local .align 4 .b8 	__local_depot1[92];
	.reg .b64 	%SP;
	.reg .b64 	%SPL;
	.reg .pred 	%p<1161>;
	.reg .b32 	%r<731>;
	.reg .b64 	%rd<1251>;

	mov.u64 	%SPL, __local_depot1;
	ld.param.u64 	%rd48, [_Z16shfl_array_matchPii_param_0];
	cvta.to.global.u64 	%rd49, %rd48;
	add.u64 	%rd1, %SPL, 0;
	mov.u32 	%r420, %ctaid.x;
	mov.u32 	%r421, %ntid.x;
	mov.u32 	%r422, %tid.x;
	mad.lo.s32 	%r423, %r420, %r421, %r422;
	mul.lo.s32 	%r424, %r423, 46;
	mul.wide.s32 	%rd51, %r424, 4;
	add.s64 	%rd52, %rd49, %rd51;
	ld.global.u32 	%r707, [%rd52];
	ld.global.u32 	%r638, [%rd52+92];
	ld.global.u32 	%r706, [%rd52+4];
	ld.global.u32 	%r637, [%rd52+96];
	ld.global.u32 	%r705, [%rd52+8];
	ld.global.u32 	%r636, [%rd52+100];
	ld.global.u32 	%r704, [%rd52+12];
	ld.global.u32 	%r635, [%rd52+104];
	ld.global.u32 	%r703, [%rd52+16];
	ld.global.u32 	%r634, [%rd52+108];
	ld.global.u32 	%r702, [%rd52+20];
	ld.global.u32 	%r633, [%rd52+112];
	ld.global.u32 	%r701, [%rd52+24];
	ld.global.u32 	%r632, [%rd52+116];
	ld.global.u32 	%r700, [%rd52+28];
	ld.global.u32 	%r631, [%rd52+120];
	ld.global.u32 	%r699, [%rd52+32];
	ld.global.u32 	%r630, [%rd52+124];
	ld.global.u32 	%r698, [%rd52+36];
	ld.global.u32 	%r629, [%rd52+128];
	ld.global.u32 	%r697, [%rd52+40];
	ld.global.u32 	%r628, [%rd52+132];
	ld.global.u32 	%r696, [%rd52+44];
	ld.global.u32 	%r627, [%rd52+136];
	ld.global.u32 	%r695, [%rd52+48];
	ld.global.u32 	%r626, [%rd52+140];
	ld.global.u32 	%r694, [%rd52+52];
	ld.global.u32 	%r625, [%rd52+144];
	ld.global.u32 	%r693, [%rd52+56];
	ld.global.u32 	%r624, [%rd52+148];
	ld.global.u32 	%r692, [%rd52+60];
	ld.global.u32 	%r623, [%rd52+152];
	ld.global.u32 	%r691, [%rd52+64];
	ld.global.u32 	%r622, [%rd52+156];
	ld.global.u32 	%r690, [%rd52+68];
	ld.global.u32 	%r621, [%rd52+160];
	ld.global.u32 	%r689, [%rd52+72];
	ld.global.u32 	%r620, [%rd52+164];
	ld.global.u32 	%r688, [%rd52+76];
	ld.global.u32 	%r619, [%rd52+168];
	ld.global.u32 	%r687, [%rd52+80];
	ld.global.u32 	%r618, [%rd52+172];
	ld.global.u32 	%r686, [%rd52+84];
	ld.global.u32 	%r617, [%rd52+176];
	ld.global.u32 	%r685, [%rd52+88];
	ld.global.u32 	%r662, [%rd52+180];
	mov.b32 	%r524, 1;
$L__BB1_1:
	shfl.sync.down.b32	%r71|%p1, %r707, %r524, 31, -1;
	shfl.sync.down.b32	%r425|%p2, %r638, %r524, 31, -1;
	st.local.u32 	[%rd1], %r425;
	shfl.sync.down.b32	%r72|%p3, %r706, %r524, 31, -1;
	shfl.sync.down.b32	%r426|%p4, %r637, %r524, 31, -1;
	st.local.u32 	[%rd1+4], %r426;
	shfl.sync.down.b32	%r73|%p5, %r705, %r524, 31, -1;
	shfl.sync.down.b32	%r427|%p6, %r636, %r524, 31, -1;
	st.local.u32 	[%rd1+8], %r427;
	shfl.sync.down.b32	%r74|%p7, %r704, %r524, 31, -1;
	shfl.sync.down.b32	%r428|%p8, %r635, %r524, 31, -1;
	st.local.u32 	[%rd1+12], %r428;
	shfl.sync.down.b32	%r75|%p9, %r703, %r524, 31, -1;
	shfl.sync.down.b32	%r429|%p10, %r634, %r524, 31, -1;
	st.local.u32 	[%rd1+16], %r429;
	shfl.sync.down.b32	%r76|%p11, %r702, %r524, 31, -1;
	shfl.sync.down.b32	%r430|%p12, %r633, %r524, 31, -1;
	st.local.u32 	[%rd1+20], %r430;
	shfl.sync.down.b32	%r77|%p13, %r701, %r524, 31, -1;
	shfl.sync.down.b32	%r431|%p14, %r632, %r524, 31, -1;
	st.local.u32 	[%rd1+24], %r431;
	shfl.sync.down.b32	%r78|%p15, %r700, %r524, 31, -1;
	shfl.sync.down.b32	%r432|%p16, %r631, %r524, 31, -1;
	st.local.u32 	[%rd1+28], %r432;
	shfl.sync.down.b32	%r79|%p17, %r699, %r524, 31, -1;
	shfl.sync.down.b32	%r433|%p18, %r630, %r524, 31, -1;
	st.local.u32 	[%rd1+32], %r433;
	shfl.sync.down.b32	%r80|%p19, %r698, %r524, 31, -1;
	shfl.sync.down.b32	%r434|%p20, %r629, %r524, 31, -1;
	st.local.u32 	[%rd1+36], %r434;
	shfl.sync.down.b32	%r81|%p21, %r697, %r524, 31, -1;
	shfl.sync.down.b32	%r435|%p22, %r628, %r524, 31, -1;
	st.local.u32 	[%rd1+40], %r435;
	shfl.sync.down.b32	%r82|%p23, %r696, %r524, 31, -1;
	shfl.sync.down.b32	%r436|%p24, %r627, %r524, 31, -1;
	st.local.u32 	[%rd1+44], %r436;
	shfl.sync.down.b32	%r83|%p25, %r695, %r524, 31, -1;
	shfl.sync.down.b32	%r437|%p26, %r626, %r524, 31, -1;
	st.local.u32 	[%rd1+48], %r437;
	shfl.sync.down.b32	%r84|%p27, %r694, %r524, 31, -1;
	shfl.sync.down.b32	%r438|%p28, %r625, %r524, 31, -1;
	st.local.u32 	[%rd1+52], %r438;
	shfl.sync.down.b32	%r85|%p29, %r693, %r524, 31, -1;
	shfl.sync.down.b32	%r439|%p30, %r624, %r524, 31, -1;
	st.local.u32 	[%rd1+56], %r439;
	shfl.sync.down.b32	%r86|%p31, %r692, %r524, 31, -1;
	shfl.sync.down.b32	%r440|%p32, %r623, %r524, 31, -1;
	st.local.u32 	[%rd1+60], %r440;
	shfl.sync.down.b32	%r87|%p33, %r691, %r524, 31, -1;
	shfl.sync.down.b32	%r441|%p34, %r622, %r524, 31, -1;
	st.local.u32 	[%rd1+64], %r441;
	shfl.sync.down.b32	%r88|%p35, %r690, %r524, 31, -1;
	shfl.sync.down.b32	%r442|%p36, %r621, %r524, 31, -1;
	st.local.u32 	[%rd1+68], %r442;
	shfl.sync.down.b32	%r89|%p37, %r689, %r524, 31, -1;
	shfl.sync.down.b32	%r443|%p38, %r620, %r524, 31, -1;
	st.local.u32 	[%rd1+72], %r443;
	shfl.sync.down.b32	%r90|%p39, %r688, %r524, 31, -1;
	shfl.sync.down.b32	%r444|%p40, %r619, %r524, 31, -1;
	st.local.u32 	[%rd1+76], %r444;
	shfl.sync.down.b32	%r91|%p41, %r687, %r524, 31, -1;
	shfl.sync.down.b32	%r445|%p42, %r618, %r524, 31, -1;
	st.local.u32 	[%rd1+80], %r445;
	shfl.sync.down.b32	%r92|%p43, %r686, %r524, 31, -1;
	shfl.sync.down.b32	%r446|%p44, %r617, %r524, 31, -1;
	st.local.u32 	[%rd1+84], %r446;
	shfl.sync.down.b32	%r93|%p45, %r685, %r524, 31, -1;
	shfl.sync.down.b32	%r447|%p46, %r662, %r524, 31, -1;
	st.local.u32 	[%rd1+88], %r447;
	shl.b32 	%r524, %r524, 1;
	add.s32 	%r448, %r524, -1;
	mov.u32 	%r449, %ctaid.x;
	mov.u32 	%r450, %ntid.x;
	mov.u32 	%r451, %tid.x;
	mad.lo.s32 	%r452, %r449, %r450, %r451;
	and.b32  	%r453, %r448, %r452;
	setp.ne.s32 	%p47, %r453, 0;
	@%p47 bra 	$L__BB1_554;
	setp.eq.s32 	%p48, %r638, %r71;
	mov.b64 	%rd1205, 0;
	@%p48 bra 	$L__BB1_25;
	setp.eq.s32 	%p49, %r638, %r72;
	mov.b64 	%rd1205, 1;
	@%p49 bra 	$L__BB1_25;
	setp.eq.s32 	%p50, %r638, %r73;
	mov.b64 	%rd1205, 2;
	@%p50 bra 	$L__BB1_25;
	setp.eq.s32 	%p51, %r638, %r74;
	mov.b64 	%rd1205, 3;
	@%p51 bra 	$L__BB1_25;
	setp.eq.s32 	%p52, %r638, %r75;
	mov.b64 	%rd1205, 4;
	@%p52 bra 	$L__BB1_25;
	setp.eq.s32 	%p53, %r638, %r76;
	mov.b64 	%rd1205, 5;
	@%p53 bra 	$L__BB1_25;
	setp.eq.s32 	%p54, %r638, %r77;
	mov.b64 	%rd1205, 6;
	@%p54 bra 	$L__BB1_25;
	setp.eq.s32 	%p55, %r638, %r78;
	mov.b64 	%rd1205, 7;
	@%p55 bra 	$L__BB1_25;
	setp.eq.s32 	%p56, %r638, %r79;
	mov.b64 	%rd1205, 8;
	@%p56 bra 	$L__BB1_25;
	setp.eq.s32 	%p57, %r638, %r80;
	mov.b64 	%rd1205, 9;
	@%p57 bra 	$L__BB1_25;
	setp.eq.s32 	%p58, %r638, %r81;
	mov.b64 	%rd1205, 10;
	@%p58 bra 	$L__BB1_25;
	setp.eq.s32 	%p59, %r638, %r82;
	mov.b64 	%rd1205, 11;
	@%p59 bra 	$L__BB1_25;
	setp.eq.s32 	%p60, %r638, %r83;
	mov.b64 	%rd1205, 12;
	@%p60 bra 	$L__BB1_25;
	setp.eq.s32 	%p61, %r638, %r84;
	mov.b64 	%rd1205, 13;
	@%p61 bra 	$L__BB1_25;
	setp.eq.s32 	%p62, %r638, %r85;
	mov.b64 	%rd1205, 14;
	@%p62 bra 	$L__BB1_25;
	setp.eq.s32 	%p63, %r638, %r86;
	mov.b64 	%rd1205, 15;
	@%p63 bra 	$L__BB1_25;
	setp.eq.s32 	%p64, %r638, %r87;
	mov.b64 	%rd1205, 16;
	@%p64 bra 	$L__BB1_25;
	setp.eq.s32 	%p65, %r638, %r88;
	mov.b64 	%rd1205, 17;
	@%p65 bra 	$L__BB1_25;
	setp.eq.s32 	%p66, %r638, %r89;
	mov.b64 	%rd1205, 18;
	@%p66 bra 	$L__BB1_25;
	setp.eq.s32 	%p67, %r638, %r90;
	mov.b64 	%rd1205, 19;
	@%p67 bra 	$L__BB1_25;
	setp.eq.s32 	%p68, %r638, %r91;
	mov.b64 	%rd1205, 20;
	@%p68 bra 	$L__BB1_25;
	setp.eq.s32 	%p69, %r638, %r92;
	mov.b64 	%rd1205, 21;
	@%p69 bra 	$L__BB1_25;
	setp.ne.s32 	%p70, %r638, %r93;
	mov.b64 	%rd1205, 22;
	@%p70 bra 	$L__BB1_26;
$L__BB1_25:
	shl.b64 	%rd76, %rd1205, 2;
	add.s64 	%rd77, %rd1, %rd76;
	ld.local.u32 	%r638, [%rd77];
$L__BB1_26:
	setp.eq.s32 	%p71, %r637, %r71;
	mov.b64 	%rd1206, 0;
	@%p71 bra 	$L__BB1_49;
	setp.eq.s32 	%p72, %r637, %r72;
	mov.b64 	%rd1206, 1;
	@%p72 bra 	$L__BB1_49;
	setp.eq.s32 	%p73, %r637, %r73;
	mov.b64 	%rd1206, 2;
	@%p73 bra 	$L__BB1_49;
	setp.eq.s32 	%p74, %r637, %r74;
	mov.b64 	%rd1206, 3;
	@%p74 bra 	$L__BB1_49;
	setp.eq.s32 	%p75, %r637, %r75;
	mov.b64 	%rd1206, 4;
	@%p75 bra 	$L__BB1_49;
	setp.eq.s32 	%p76, %r637, %r76;
	mov.b64 	%rd1206, 5;
	@%p76 bra 	$L__BB1_49;
	setp.eq.s32 	%p77, %r637, %r77;
	mov.b64 	%rd1206, 6;
	@%p77 bra 	$L__BB1_49;
	setp.eq.s32 	%p78, %r637, %r78;
	mov.b64 	%rd1206, 7;
	@%p78 bra 	$L__BB1_49;
	setp.eq.s32 	%p79, %r637, %r79;
	mov.b64 	%rd1206, 8;
	@%p79 bra 	$L__BB1_49;
	setp.eq.s32 	%p80, %r637, %r80;
	mov.b64 	%rd1206, 9;
	@%p80 bra 	$L__BB1_49;
	setp.eq.s32 	%p81, %r637, %r81;
	mov.b64 	%rd1206, 10;
	@%p81 bra 	$L__BB1_49;
	setp.eq.s32 	%p82, %r637, %r82;
	mov.b64 	%rd1206, 11;
	@%p82 bra 	$L__BB1_49;
	setp.eq.s32 	%p83, %r637, %r83;
	mov.b64 	%rd1206, 12;
	@%p83 bra 	$L__BB1_49;
	setp.eq.s32 	%p84, %r637, %r84;
	mov.b64 	%rd1206, 13;
	@%p84 bra 	$L__BB1_49;
	setp.eq.s32 	%p85, %r637, %r85;
	mov.b64 	%rd1206, 14;
	@%p85 bra 	$L__BB1_49;
	setp.eq.s32 	%p86, %r637, %r86;
	mov.b64 	%rd1206, 15;
	@%p86 bra 	$L__BB1_49;
	setp.eq.s32 	%p87, %r637, %r87;
	mov.b64 	%rd1206, 16;
	@%p87 bra 	$L__BB1_49;
	setp.eq.s32 	%p88, %r637, %r88;
	mov.b64 	%rd1206, 17;
	@%p88 bra 	$L__BB1_49;
	setp.eq.s32 	%p89, %r637, %r89;
	mov.b64 	%rd1206, 18;
	@%p89 bra 	$L__BB1_49;
	setp.eq.s32 	%p90, %r637, %r90;
	mov.b64 	%rd1206, 19;
	@%p90 bra 	$L__BB1_49;
	setp.eq.s32 	%p91, %r637, %r91;
	mov.b64 	%rd1206, 20;
	@%p91 bra 	$L__BB1_49;
	setp.eq.s32 	%p92, %r637, %r92;
	mov.b64 	%rd1206, 21;
	@%p92 bra 	$L__BB1_49;
	setp.ne.s32 	%p93, %r637, %r93;
	mov.b64 	%rd1206, 22;
	@%p93 bra 	$L__BB1_50;
$L__BB1_49:
	shl.b64 	%rd101, %rd1206, 2;
	add.s64 	%rd102, %rd1, %rd101;
	ld.local.u32 	%r637, [%rd102];
$L__BB1_50:
	setp.eq.s32 	%p94, %r636, %r71;
	mov.b64 	%rd1207, 0;
	@%p94 bra 	$L__BB1_73;
	setp.eq.s32 	%p95, %r636, %r72;
	mov.b64 	%rd1207, 1;
	@%p95 bra 	$L__BB1_73;
	setp.eq.s32 	%p96, %r636, %r73;
	mov.b64 	%rd1207, 2;
	@%p96 bra 	$L__BB1_73;
	setp.eq.s32 	%p97, %r636, %r74;
	mov.b64 	%rd1207, 3;
	@%p97 bra 	$L__BB1_73;
	setp.eq.s32 	%p98, %r636, %r75;
	mov.b64 	%rd1207, 4;
	@%p98 bra 	$L__BB1_73;
	setp.eq.s32 	%p99, %r636, %r76;
	mov.b64 	%rd1207, 5;
	@%p99 bra 	$L__BB1_73;
	setp.eq.s32 	%p100, %r636, %r77;
	mov.b64 	%rd1207, 6;
	@%p100 bra 	$L__BB1_73;
	setp.eq.s32 	%p101, %r636, %r78;
	mov.b64 	%rd1207, 7;
	@%p101 bra 	$L__BB1_73;
	setp.eq.s32 	%p102, %r636, %r79;
	mov.b64 	%rd1207, 8;
	@%p102 bra 	$L__BB1_73;
	setp.eq.s32 	%p103, %r636, %r80;
	mov.b64 	%rd1207, 9;
	@%p103 bra 	$L__BB1_73;
	setp.eq.s32 	%p104, %r636, %r81;
	mov.b64 	%rd1207, 10;
	@%p104 bra 	$L__BB1_73;
	setp.eq.s32 	%p105, %r636, %r82;
	mov.b64 	%rd1207, 11;
	@%p105 bra 	$L__BB1_73;
	setp.eq.s32 	%p106, %r636, %r83;
	mov.b64 	%rd1207, 12;
	@%p106 bra 	$L__BB1_73;
	setp.eq.s32 	%p107, %r636, %r84;
	mov.b64 	%rd1207, 13;
	@%p107 bra 	$L__BB1_73;
	setp.eq.s32 	%p108, %r636, %r85;
	mov.b64 	%rd1207, 14;
	@%p108 bra 	$L__BB1_73;
	setp.eq.s32 	%p109, %r636, %r86;
	mov.b64 	%rd1207, 15;
	@%p109 bra 	$L__BB1_73;
	setp.eq.s32 	%p110, %r636, %r87;
	mov.b64 	%rd1207, 16;
	@%p110 bra 	$L__BB1_73;
	setp.eq.s32 	%p111, %r636, %r88;
	mov.b64 	%rd1207, 17;
	@%p111 bra 	$L__BB1_73;
	setp.eq.s32 	%p112, %r636, %r89;
	mov.b64 	%rd1207, 18;
	@%p112 bra 	$L__BB1_73;
	setp.eq.s32 	%p113, %r636, %r90;
	mov.b64 	%rd1207, 19;
	@%p113 bra 	$L__BB1_73;
	setp.eq.s32 	%p114, %r636, %r91;
	mov.b64 	%rd1207, 20;
	@%p114 bra 	$L__BB1_73;
	setp.eq.s32 	%p115, %r636, %r92;
	mov.b64 	%rd1207, 21;
	@%p115 bra 	$L__BB1_73;
	setp.ne.s32 	%p116, %r636, %r93;
	mov.b64 	%rd1207, 22;
	@%p116 bra 	$L__BB1_74;
$L__BB1_73:
	shl.b64 	%rd126, %rd1207, 2;
	add.s64 	%rd127, %rd1, %rd126;
	ld.local.u32 	%r636, [%rd127];
$L__BB1_74:
	setp.eq.s32 	%p117, %r635, %r71;
	mov.b64 	%rd1208, 0;
	@%p117 bra 	$L__BB1_97;
	setp.eq.s32 	%p118, %r635, %r72;
	mov.b64 	%rd1208, 1;
	@%p118 bra 	$L__BB1_97;
	setp.eq.s32 	%p119, %r635, %r73;
	mov.b64 	%rd1208, 2;
	@%p119 bra 	$L__BB1_97;
	setp.eq.s32 	%p120, %r635, %r74;
	mov.b64 	%rd1208, 3;
	@%p120 bra 	$L__BB1_97;
	setp.eq.s32 	%p121, %r635, %r75;
	mov.b64 	%rd1208, 4;
	@%p121 bra 	$L__BB1_97;
	setp.eq.s32 	%p122, %r635, %r76;
	mov.b64 	%rd1208, 5;
	@%p122 bra 	$L__BB1_97;
	setp.eq.s32 	%p123, %r635, %r77;
	mov.b64 	%rd1208, 6;
	@%p123 bra 	$L__BB1_97;
	setp.eq.s32 	%p124, %r635, %r78;
	mov.b64 	%rd1208, 7;
	@%p124 bra 	$L__BB1_97;
	setp.eq.s32 	%p125, %r635, %r79;
	mov.b64 	%rd1208, 8;
	@%p125 bra 	$L__BB1_97;
	setp.eq.s32 	%p126, %r635, %r80;
	mov.b64 	%rd1208, 9;
	@%p126 bra 	$L__BB1_97;
	setp.eq.s32 	%p127, %r635, %r81;
	mov.b64 	%rd1208, 10;
	@%p127 bra 	$L__BB1_97;
	setp.eq.s32 	%p128, %r635, %r82;
	mov.b64 	%rd1208, 11;
	@%p128 bra 	$L__BB1_97;
	setp.eq.s32 	%p129, %r635, %r83;
	mov.b64 	%rd1208, 12;
	@%p129 bra 	$L__BB1_97;
	setp.eq.s32 	%p130, %r635, %r84;
	mov.b64 	%rd1208, 13;
	@%p130 bra 	$L__BB1_97;
	setp.eq.s32 	%p131, %r635, %r85;
	mov.b64 	%rd1208, 14;
	@%p131 bra 	$L__BB1_97;
	setp.eq.s32 	%p132, %r635, %r86;
	mov.b64 	%rd1208, 15;
	@%p132 bra 	$L__BB1_97;
	setp.eq.s32 	%p133, %r635, %r87;
	mov.b64 	%rd1208, 16;
	@%p133 bra 	$L__BB1_97;
	setp.eq.s32 	%p134, %r635, %r88;
	mov.b64 	%rd1208, 17;
	@%p134 bra 	$L__BB1_97;
	setp.eq.s32 	%p135, %r635, %r89;
	mov.b64 	%rd1208, 18;
	@%p135 bra 	$L__BB1_97;
	setp.eq.s32 	%p136, %r635, %r90;
	mov.b64 	%rd1208, 19;
	@%p136 bra 	$L__BB1_97;
	setp.eq.s32 	%p137, %r635, %r91;
	mov.b64 	%rd1208, 20;
	@%p137 bra 	$L__BB1_97;
	setp.eq.s32 	%p138, %r635, %r92;
	mov.b64 	%rd1208, 21;
	@%p138 bra 	$L__BB1_97;
	setp.ne.s32 	%p139, %r635, %r93;
	mov.b64 	%rd1208, 22;
	@%p139 bra 	$L__BB1_98;
$L__BB1_97:
	shl.b64 	%rd151, %rd1208, 2;
	add.s64 	%rd152, %rd1, %rd151;
	ld.local.u32 	%r635, [%rd152];
$L__BB1_98:
	setp.eq.s32 	%p140, %r634, %r71;
	mov.b64 	%rd1209, 0;
	@%p140 bra 	$L__BB1_121;
	setp.eq.s32 	%p141, %r634, %r72;
	mov.b64 	%rd1209, 1;
	@%p141 bra 	$L__BB1_121;
	setp.eq.s32 	%p142, %r634, %r73;
	mov.b64 	%rd1209, 2;
	@%p142 bra 	$L__BB1_121;
	setp.eq.s32 	%p143, %r634, %r74;
	mov.b64 	%rd1209, 3;
	@%p143 bra 	$L__BB1_121;
	setp.eq.s32 	%p144, %r634, %r75;
	mov.b64 	%rd1209, 4;
	@%p144 bra 	$L__BB1_121;
	setp.eq.s32 	%p145, %r634, %r76;
	mov.b64 	%rd1209, 5;
	@%p145 bra 	$L__BB1_121;
	setp.eq.s32 	%p146, %r634, %r77;
	mov.b64 	%rd1209, 6;
	@%p146 bra 	$L__BB1_121;
	setp.eq.s32 	%p147, %r634, %r78;
	mov.b64 	%rd1209, 7;
	@%p147 bra 	$L__BB1_121;
	setp.eq.s32 	%p148, %r634, %r79;
	mov.b64 	%rd1209, 8;
	@%p148 bra 	$L__BB1_121;
	setp.eq.s32 	%p149, %r634, %r80;
	mov.b64 	%rd1209, 9;
	@%p149 bra 	$L__BB1_121;
	setp.eq.s32 	%p150, %r634, %r81;
	mov.b64 	%rd1209, 10;
	@%p150 bra 	$L__BB1_121;
	setp.eq.s32 	%p151, %r634, %r82;
	mov.b64 	%rd1209, 11;
	@%p151 bra 	$L__BB1_121;
	setp.eq.s32 	%p152, %r634, %r83;
	mov.b64 	%rd1209, 12;
	@%p152 bra 	$L__BB1_121;
	setp.eq.s32 	%p153, %r634, %r84;
	mov.b64 	%rd1209, 13;
	@%p153 bra 	$L__BB1_121;
	setp.eq.s32 	%p154, %r634, %r85;
	mov.b64 	%rd1209, 14;
	@%p154 bra 	$L__BB1_121;
	setp.eq.s32 	%p155, %r634, %r86;
	mov.b64 	%rd1209, 15;
	@%p155 bra 	$L__BB1_121;
	setp.eq.s32 	%p156, %r634, %r87;
	mov.b64 	%rd1209, 16;
	@%p156 bra 	$L__BB1_121;
	setp.eq.s32 	%p157, %r634, %r88;
	mov.b64 	%rd1209, 17;
	@%p157 bra 	$L__BB1_121;
	setp.eq.s32 	%p158, %r634, %r89;
	mov.b64 	%rd1209, 18;
	@%p158 bra 	$L__BB1_121;
	setp.eq.s32 	%p159, %r634, %r90;
	mov.b64 	%rd1209, 19;
	@%p159 bra 	$L__BB1_121;
	setp.eq.s32 	%p160, %r634, %r91;
	mov.b64 	%rd1209, 20;
	@%p160 bra 	$L__BB1_121;
	setp.eq.s32 	%p161, %r634, %r92;
	mov.b64 	%rd1209, 21;
	@%p161 bra 	$L__BB1_121;
	setp.ne.s32 	%p162, %r634, %r93;
	mov.b64 	%rd1209, 22;
	@%p162 bra 	$L__BB1_122;
$L__BB1_121:
	shl.b64 	%rd176, %rd1209, 2;
	add.s64 	%rd177, %rd1, %rd176;
	ld.local.u32 	%r634, [%rd177];
$L__BB1_122:
	setp.eq.s32 	%p163, %r633, %r71;
	mov.b64 	%rd1210, 0;
	@%p163 bra 	$L__BB1_145;
	setp.eq.s32 	%p164, %r633, %r72;
	mov.b64 	%rd1210, 1;
	@%p164 bra 	$L__BB1_145;
	setp.eq.s32 	%p165, %r633, %r73;
	mov.b64 	%rd1210, 2;
	@%p165 bra 	$L__BB1_145;
	setp.eq.s32 	%p166, %r633, %r74;
	mov.b64 	%rd1210, 3;
	@%p166 bra 	$L__BB1_145;
	setp.eq.s32 	%p167, %r633, %r75;
	mov.b64 	%rd1210, 4;
	@%p167 bra 	$L__BB1_145;
	setp.eq.s32 	%p168, %r633, %r76;
	mov.b64 	%rd1210, 5;
	@%p168 bra 	$L__BB1_145;
	setp.eq.s32 	%p169, %r633, %r77;
	mov.b64 	%rd1210, 6;
	@%p169 bra 	$L__BB1_145;
	setp.eq.s32 	%p170, %r633, %r78;
	mov.b64 	%rd1210, 7;
	@%p170 bra 	$L__BB1_145;
	setp.eq.s32 	%p171, %r633, %r79;
	mov.b64 	%rd1210, 8;
	@%p171 bra 	$L__BB1_145;
	setp.eq.s32 	%p172, %r633, %r80;
	mov.b64 	%rd1210, 9;
	@%p172 bra 	$L__BB1_145;
	setp.eq.s32 	%p173, %r633, %r81;
	mov.b64 	%rd1210, 10;
	@%p173 bra 	$L__BB1_145;
	setp.eq.s32 	%p174, %r633, %r82;
	mov.b64 	%rd1210, 11;
	@%p174 bra 	$L__BB1_145;
	setp.eq.s32 	%p175, %r633, %r83;
	mov.b64 	%rd1210, 12;
	@%p175 bra 	$L__BB1_145;
	setp.eq.s32 	%p176, %r633, %r84;
	mov.b64 	%rd1210, 13;
	@%p176 bra 	$L__BB1_145;
	setp.eq.s32 	%p177, %r633, %r85;
	mov.b64 	%rd1210, 14;
	@%p177 bra 	$L__BB1_145;
	setp.eq.s32 	%p178, %r633, %r86;
	mov.b64 	%rd1210, 15;
	@%p178 bra 	$L__BB1_145;
	setp.eq.s32 	%p179, %r633, %r87;
	mov.b64 	%rd1210, 16;
	@%p179 bra 	$L__BB1_145;
	setp.eq.s32 	%p180, %r633, %r88;
	mov.b64 	%rd1210, 17;
	@%p180 bra 	$L__BB1_145;
	setp.eq.s32 	%p181, %r633, %r89;
	mov.b64 	%rd1210, 18;
	@%p181 bra 	$L__BB1_145;
	setp.eq.s32 	%p182, %r633, %r90;
	mov.b64 	%rd1210, 19;
	@%p182 bra 	$L__BB1_145;
	setp.eq.s32 	%p183, %r633, %r91;
	mov.b64 	%rd1210, 20;
	@%p183 bra 	$L__BB1_145;
	setp.eq.s32 	%p184, %r633, %r92;
	mov.b64 	%rd1210, 21;
	@%p184 bra 	$L__BB1_145;
	setp.ne.s32 	%p185, %r633, %r93;
	mov.b64 	%rd1210, 22;
	@%p185 bra 	$L__BB1_146;
$L__BB1_145:
	shl.b64 	%rd201, %rd1210, 2;
	add.s64 	%rd202, %rd1, %rd201;
	ld.local.u32 	%r633, [%rd202];
$L__BB1_146:
	setp.eq.s32 	%p186, %r632, %r71;
	mov.b64 	%rd1211, 0;
	@%p186 bra 	$L__BB1_169;
	setp.eq.s32 	%p187, %r632, %r72;
	mov.b64 	%rd1211, 1;
	@%p187 bra 	$L__BB1_169;
	setp.eq.s32 	%p188, %r632, %r73;
	mov.b64 	%rd1211, 2;
	@%p188 bra 	$L__BB1_169;
	setp.eq.s32 	%p189, %r632, %r74;
	mov.b64 	%rd1211, 3;
	@%p189 bra 	$L__BB1_169;
	setp.eq.s32 	%p190, %r632, %r75;
	mov.b64 	%rd1211, 4;
	@%p190 bra 	$L__BB1_169;
	setp.eq.s32 	%p191, %r632, %r76;
	mov.b64 	%rd1211, 5;
	@%p191 bra 	$L__BB1_169;
	setp.eq.s32 	%p192, %r632, %r77;
	mov.b64 	%rd1211, 6;
	@%p192 bra 	$L__BB1_169;
	setp.eq.s32 	%p193, %r632, %r78;
	mov.b64 	%rd1211, 7;
	@%p193 bra 	$L__BB1_169;
	setp.eq.s32 	%p194, %r632, %r79;
	mov.b64 	%rd1211, 8;
	@%p194 bra 	$L__BB1_169;
	setp.eq.s32 	%p195, %r632, %r80;
	mov.b64 	%rd1211, 9;
	@%p195 bra 	$L__BB1_169;
	setp.eq.s32 	%p196, %r632, %r81;
	mov.b64 	%rd1211, 10;
	@%p196 bra 	$L__BB1_169;
	setp.eq.s32 	%p197, %r632, %r82;
	mov.b64 	%rd1211, 11;
	@%p197 bra 	$L__BB1_169;
	setp.eq.s32 	%p198, %r632, %r83;
	mov.b64 	%rd1211, 12;
	@%p198 bra 	$L__BB1_169;
	setp.eq.s32 	%p199, %r632, %r84;
	mov.b64 	%rd1211, 13;
	@%p199 bra 	$L__BB1_169;
	setp.eq.s32 	%p200, %r632, %r85;
	mov.b64 	%rd1211, 14;
	@%p200 bra 	$L__BB1_169;
	setp.eq.s32 	%p201, %r632, %r86;
	mov.b64 	%rd1211, 15;
	@%p201 bra 	$L__BB1_169;
	setp.eq.s32 	%p202, %r632, %r87;
	mov.b64 	%rd1211, 16;
	@%p202 bra 	$L__BB1_169;
	setp.eq.s32 	%p203, %r632, %r88;
	mov.b64 	%rd1211, 17;
	@%p203 bra 	$L__BB1_169;
	setp.eq.s32 	%p204, %r632, %r89;
	mov.b64 	%rd1211, 18;
	@%p204 bra 	$L__BB1_169;
	setp.eq.s32 	%p205, %r632, %r90;
	mov.b64 	%rd1211, 19;
	@%p205 bra 	$L__BB1_169;
	setp.eq.s32 	%p206, %r632, %r91;
	mov.b64 	%rd1211, 20;
	@%p206 bra 	$L__BB1_169;
	setp.eq.s32 	%p207, %r632, %r92;
	mov.b64 	%rd1211, 21;
	@%p207 bra 	$L__BB1_169;
	setp.ne.s32 	%p208, %r632, %r93;
	mov.b64 	%rd1211, 22;
	@%p208 bra 	$L__BB1_170;
$L__BB1_169:
	shl.b64 	%rd226, %rd1211, 2;
	add.s64 	%rd227, %rd1, %rd226;
	ld.local.u32 	%r632, [%rd227];
$L__BB1_170:
	setp.eq.s32 	%p209, %r631, %r71;
	mov.b64 	%rd1212, 0;
	@%p209 bra 	$L__BB1_193;
	setp.eq.s32 	%p210, %r631, %r72;
	mov.b64 	%rd1212, 1;
	@%p210 bra 	$L__BB1_193;
	setp.eq.s32 	%p211, %r631, %r73;
	mov.b64 	%rd1212, 2;
	@%p211 bra 	$L__BB1_193;
	setp.eq.s32 	%p212, %r631, %r74;
	mov.b64 	%rd1212, 3;
	@%p212 bra 	$L__BB1_193;
	setp.eq.s32 	%p213, %r631, %r75;
	mov.b64 	%rd1212, 4;
	@%p213 bra 	$L__BB1_193;
	setp.eq.s32 	%p214, %r631, %r76;
	mov.b64 	%rd1212, 5;
	@%p214 bra 	$L__BB1_193;
	setp.eq.s32 	%p215, %r631, %r77;
	mov.b64 	%rd1212, 6;
	@%p215 bra 	$L__BB1_193;
	setp.eq.s32 	%p216, %r631, %r78;
	mov.b64 	%rd1212, 7;
	@%p216 bra 	$L__BB1_193;
	setp.eq.s32 	%p217, %r631, %r79;
	mov.b64 	%rd1212, 8;
	@%p217 bra 	$L__BB1_193;
	setp.eq.s32 	%p218, %r631, %r80;
	mov.b64 	%rd1212, 9;
	@%p218 bra 	$L__BB1_193;
	setp.eq.s32 	%p219, %r631, %r81;
	mov.b64 	%rd1212, 10;
	@%p219 bra 	$L__BB1_193;
	setp.eq.s32 	%p220, %r631, %r82;
	mov.b64 	%rd1212, 11;
	@%p220 bra 	$L__BB1_193;
	setp.eq.s32 	%p221, %r631, %r83;
	mov.b64 	%rd1212, 12;
	@%p221 bra 	$L__BB1_193;
	setp.eq.s32 	%p222, %r631, %r84;
	mov.b64 	%rd1212, 13;
	@%p222 bra 	$L__BB1_193;
	setp.eq.s32 	%p223, %r631, %r85;
	mov.b64 	%rd1212, 14;
	@%p223 bra 	$L__BB1_193;
	setp.eq.s32 	%p224, %r631, %r86;
	mov.b64 	%rd1212, 15;
	@%p224 bra 	$L__BB1_193;
	setp.eq.s32 	%p225, %r631, %r87;
	mov.b64 	%rd1212, 16;
	@%p225 bra 	$L__BB1_193;
	setp.eq.s32 	%p226, %r631, %r88;
	mov.b64 	%rd1212, 17;
	@%p226 bra 	$L__BB1_193;
	setp.eq.s32 	%p227, %r631, %r89;
	mov.b64 	%rd1212, 18;
	@%p227 bra 	$L__BB1_193;
	setp.eq.s32 	%p228, %r631, %r90;
	mov.b64 	%rd1212, 19;
	@%p228 bra 	$L__BB1_193;
	setp.eq.s32 	%p229, %r631, %r91;
	mov.b64 	%rd1212, 20;
	@%p229 bra 	$L__BB1_193;
	setp.eq.s32 	%p230, %r631, %r92;
	mov.b64 	%rd1212, 21;
	@%p230 bra 	$L__BB1_193;
	setp.ne.s32 	%p231, %r631, %r93;
	mov.b64 	%rd1212, 22;
	@%p231 bra 	$L__BB1_194;
$L__BB1_193:
	shl.b64 	%rd251, %rd1212, 2;
	add.s64 	%rd252, %rd1, %rd251;
	ld.local.u32 	%r631, [%rd252];
$L__BB1_194:
	setp.eq.s32 	%p232, %r630, %r71;
	mov.b64 	%rd1213, 0;
	@%p232 bra 	$L__BB1_217;
	setp.eq.s32 	%p233, %r630, %r72;
	mov.b64 	%rd1213, 1;
	@%p233 bra 	$L__BB1_217;
	setp.eq.s32 	%p234, %r630, %r73;
	mov.b64 	%rd1213, 2;
	@%p234 bra 	$L__BB1_217;
	setp.eq.s32 	%p235, %r630, %r74;
	mov.b64 	%rd1213, 3;
	@%p235 bra 	$L__BB1_217;
	setp.eq.s32 	%p236, %r630, %r75;
	mov.b64 	%rd1213, 4;
	@%p236 bra 	$L__BB1_217;
	setp.eq.s32 	%p237, %r630, %r76;
	mov.b64 	%rd1213, 5;
	@%p237 bra 	$L__BB1_217;
	setp.eq.s32 	%p238, %r630, %r77;
	mov.b64 	%rd1213, 6;
	@%p238 bra 	$L__BB1_217;
	setp.eq.s32 	%p239, %r630, %r78;
	mov.b64 	%rd1213, 7;
	@%p239 bra 	$L__BB1_217;
	setp.eq.s32 	%p240, %r630, %r79;
	mov.b64 	%rd1213, 8;
	@%p240 bra 	$L__BB1_217;
	setp.eq.s32 	%p241, %r630, %r80;
	mov.b64 	%rd1213, 9;
	@%p241 bra 	$L__BB1_217;
	setp.eq.s32 	%p242, %r630, %r81;
	mov.b64 	%rd1213, 10;
	@%p242 bra 	$L__BB1_217;
	setp.eq.s32 	%p243, %r630, %r82;
	mov.b64 	%rd1213, 11;
	@%p243 bra 	$L__BB1_217;
	setp.eq.s32 	%p244, %r630, %r83;
	mov.b64 	%rd1213, 12;
	@%p244 bra 	$L__BB1_217;
	setp.eq.s32 	%p245, %r630, %r84;
	mov.b64 	%rd1213, 13;
	@%p245 bra 	$L__BB1_217;
	setp.eq.s32 	%p246, %r630, %r85;
	mov.b64 	%rd1213, 14;
	@%p246 bra 	$L__BB1_217;
	setp.eq.s32 	%p247, %r630, %r86;
	mov.b64 	%rd1213, 15;
	@%p247 bra 	$L__BB1_217;
	setp.eq.s32 	%p248, %r630, %r87;
	mov.b64 	%rd1213, 16;
	@%p248 bra 	$L__BB1_217;
	setp.eq.s32 	%p249, %r630, %r88;
	mov.b64 	%rd1213, 17;
	@%p249 bra 	$L__BB1_217;
	setp.eq.s32 	%p250, %r630, %r89;
	mov.b64 	%rd1213, 18;
	@%p250 bra 	$L__BB1_217;
	setp.eq.s32 	%p251, %r630, %r90;
	mov.b64 	%rd1213, 19;
	@%p251 bra 	$L__BB1_217;
	setp.eq.s32 	%p252, %r630, %r91;
	mov.b64 	%rd1213, 20;
	@%p252 bra 	$L__BB1_217;
	setp.eq.s32 	%p253, %r630, %r92;
	mov.b64 	%rd1213, 21;
	@%p253 bra 	$L__BB1_217;
	setp.ne.s32 	%p254, %r630, %r93;
	mov.b64 	%rd1213, 22;
	@%p254 bra 	$L__BB1_218;
$L__BB1_217:
	shl.b64 	%rd276, %rd1213, 2;
	add.s64 	%rd277, %rd1, %rd276;
	ld.local.u32 	%r630, [%rd277];
$L__BB1_218:
	setp.eq.s32 	%p255, %r629, %r71;
	mov.b64 	%rd1214, 0;
	@%p255 bra 	$L__BB1_241;
	setp.eq.s32 	%p256, %r629, %r72;
	mov.b64 	%rd1214, 1;
	@%p256 bra 	$L__BB1_241;
	setp.eq.s32 	%p257, %r629, %r73;
	mov.b64 	%rd1214, 2;
	@%p257 bra 	$L__BB1_241;
	setp.eq.s32 	%p258, %r629, %r74;
	mov.b64 	%rd1214, 3;
	@%p258 bra 	$L__BB1_241;
	setp.eq.s32 	%p259, %r629, %r75;
	mov.b64 	%rd1214, 4;
	@%p259 bra 	$L__BB1_241;
	setp.eq.s32 	%p260, %r629, %r76;
	mov.b64 	%rd1214, 5;
	@%p260 bra 	$L__BB1_241;
	setp.eq.s32 	%p261, %r629, %r77;
	mov.b64 	%rd1214, 6;
	@%p261 bra 	$L__BB1_241;
	setp.eq.s32 	%p262, %r629, %r78;
	mov.b64 	%rd1214, 7;
	@%p262 bra 	$L__BB1_241;
	setp.eq.s32 	%p263, %r629, %r79;
	mov.b64 	%rd1214, 8;
	@%p263 bra 	$L__BB1_241;
	setp.eq.s32 	%p264, %r629, %r80;
	mov.b64 	%rd1214, 9;
	@%p264 bra 	$L__BB1_241;
	setp.eq.s32 	%p265, %r629, %r81;
	mov.b64 	%rd1214, 10;
	@%p265 bra 	$L__BB1_241;
	setp.eq.s32 	%p266, %r629, %r82;
	mov.b64 	%rd1214, 11;
	@%p266 bra 	$L__BB1_241;
	setp.eq.s32 	%p267, %r629, %r83;
	mov.b64 	%rd1214, 12;
	@%p267 bra 	$L__BB1_241;
	setp.eq.s32 	%p268, %r629, %r84;
	mov.b64 	%rd1214, 13;
	@%p268 bra 	$L__BB1_241;
	setp.eq.s32 	%p269, %r629, %r85;
	mov.b64 	%rd1214, 14;
	@%p269 bra 	$L__BB1_241;
	setp.eq.s32 	%p270, %r629, %r86;
	mov.b64 	%rd1214, 15;
	@%p270 bra 	$L__BB1_241;
	setp.eq.s32 	%p271, %r629, %r87;
	mov.b64 	%rd1214, 16;
	@%p271 bra 	$L__BB1_241;
	setp.eq.s32 	%p272, %r629, %r88;
	mov.b64 	%rd1214, 17;
	@%p272 bra 	$L__BB1_241;
	setp.eq.s32 	%p273, %r629, %r89;
	mov.b64 	%rd1214, 18;
	@%p273 bra 	$L__BB1_241;
	setp.eq.s32 	%p274, %r629, %r90;
	mov.b64 	%rd1214, 19;
	@%p274 bra 	$L__BB1_241;
	setp.eq.s32 	%p275, %r629, %r91;
	mov.b64 	%rd1214, 20;
	@%p275 bra 	$L__BB1_241;
	setp.eq.s32 	%p276, %r629, %r92;
	mov.b64 	%rd1214, 21;
	@%p276 bra 	$L__BB1_241;
	setp.ne.s32 	%p277, %r629, %r93;
	mov.b64 	%rd1214, 22;
	@%p277 bra 	$L__BB1_242;
$L__BB1_241:
	shl.b64 	%rd301, %rd1214, 2;
	add.s64 	%rd302, %rd1, %rd301;
	ld.local.u32 	%r629, [%rd302];
$L__BB1_242:
	setp.eq.s32 	%p278, %r628, %r71;
	mov.b64 	%rd1215, 0;
	@%p278 bra 	$L__BB1_265;
	setp.eq.s32 	%p279, %r628, %r72;
	mov.b64 	%rd1215, 1;
	@%p279 bra 	$L__BB1_265;
	setp.eq.s32 	%p280, %r628, %r73;
	mov.b64 	%rd1215, 2;
	@%p280 bra 	$L__BB1_265;
	setp.eq.s32 	%p281, %r628, %r74;
	mov.b64 	%rd1215, 3;
	@%p281 bra 	$L__BB1_265;
	setp.eq.s32 	%p282, %r628, %r75;
	mov.b64 	%rd1215, 4;
	@%p282 bra 	$L__BB1_265;
	setp.eq.s32 	%p283, %r628, %r76;
	mov.b64 	%rd1215, 5;
	@%p283 bra 	$L__BB1_265;
	setp.eq.s32 	%p284, %r628, %r77;
	mov.b64 	%rd1215, 6;
	@%p284 bra 	$L__BB1_265;
	setp.eq.s32 	%p285, %r628, %r78;
	mov.b64 	%rd1215, 7;
	@%p285 bra 	$L__BB1_265;
	setp.eq.s32 	%p286, %r628, %r79;
	mov.b64 	%rd1215, 8;
	@%p286 bra 	$L__BB1_265;
	setp.eq.s32 	%p287, %r628, %r80;
	mov.b64 	%rd1215, 9;
	@%p287 bra 	$L__BB1_265;
	setp.eq.s32 	%p288, %r628, %r81;
	mov.b64 	%rd1215, 10;
	@%p288 bra 	$L__BB1_265;
	setp.eq.s32 	%p289, %r628, %r82;
	mov.b64 	%rd1215, 11;
	@%p289 bra 	$L__BB1_265;
	setp.eq.s32 	%p290, %r628, %r83;
	mov.b64 	%rd1215, 12;
	@%p290 bra 	$L__BB1_265;
	setp.eq.s32 	%p291, %r628, %r84;
	mov.b64 	%rd1215, 13;
	@%p291 bra 	$L__BB1_265;
	setp.eq.s32 	%p292, %r628, %r85;
	mov.b64 	%rd1215, 14;
	@%p292 bra 	$L__BB1_265;
	setp.eq.s32 	%p293, %r628, %r86;
	mov.b64 	%rd1215, 15;
	@%p293 bra 	$L__BB1_265;
	setp.eq.s32 	%p294, %r628, %r87;
	mov.b64 	%rd1215, 16;
	@%p294 bra 	$L__BB1_265;
	setp.eq.s32 	%p295, %r628, %r88;
	mov.b64 	%rd1215, 17;
	@%p295 bra 	$L__BB1_265;
	setp.eq.s32 	%p296, %r628, %r89;
	mov.b64 	%rd1215, 18;
	@%p296 bra 	$L__BB1_265;
	setp.eq.s32 	%p297, %r628, %r90;
	mov.b64 	%rd1215, 19;
	@%p297 bra 	$L__BB1_265;
	setp.eq.s32 	%p298, %r628, %r91;
	mov.b64 	%rd1215, 20;
	@%p298 bra 	$L__BB1_265;
	setp.eq.s32 	%p299, %r628, %r92;
	mov.b64 	%rd1215, 21;
	@%p299 bra 	$L__BB1_265;
	setp.ne.s32 	%p300, %r628, %r93;
	mov.b64 	%rd1215, 22;
	@%p300 bra 	$L__BB1_266;
$L__BB1_265:
	shl.b64 	%rd326, %rd1215, 2;
	add.s64 	%rd327, %rd1, %rd326;
	ld.local.u32 	%r628, [%rd327];
$L__BB1_266:
	setp.eq.s32 	%p301, %r627, %r71;
	mov.b64 	%rd1216, 0;
	@%p301 bra 	$L__BB1_289;
	setp.eq.s32 	%p302, %r627, %r72;
	mov.b64 	%rd1216, 1;
	@%p302 bra 	$L__BB1_289;
	setp.eq.s32 	%p303, %r627, %r73;
	mov.b64 	%rd1216, 2;
	@%p303 bra 	$L__BB1_289;
	setp.eq.s32 	%p304, %r627, %r74;
	mov.b64 	%rd1216, 3;
	@%p304 bra 	$L__BB1_289;
	setp.eq.s32 	%p305, %r627, %r75;
	mov.b64 	%rd1216, 4;
	@%p305 bra 	$L__BB1_289;
	setp.eq.s32 	%p306, %r627, %r76;
	mov.b64 	%rd1216, 5;
	@%p306 bra 	$L__BB1_289;
	setp.eq.s32 	%p307, %r627, %r77;
	mov.b64 	%rd1216, 6;
	@%p307 bra 	$L__BB1_289;
	setp.eq.s32 	%p308, %r627, %r78;
	mov.b64 	%rd1216, 7;
	@%p308 bra 	$L__BB1_289;
	setp.eq.s32 	%p309, %r627, %r79;
	mov.b64 	%rd1216, 8;
	@%p309 bra 	$L__BB1_289;
	setp.eq.s32 	%p310, %r627, %r80;
	mov.b64 	%rd1216, 9;
	@%p310 bra 	$L__BB1_289;
	setp.eq.s32 	%p311, %r627, %r81;
	mov.b64 	%rd1216, 10;
	@%p311 bra 	$L__BB1_289;
	setp.eq.s32 	%p312, %r627, %r82;
	mov.b64 	%rd1216, 11;
	@%p312 bra 	$L__BB1_289;
	setp.eq.s32 	%p313, %r627, %r83;
	mov.b64 	%rd1216, 12;
	@%p313 bra 	$L__BB1_289;
	setp.eq.s32 	%p314, %r627, %r84;
	mov.b64 	%rd1216, 13;
	@%p314 bra 	$L__BB1_289;
	setp.eq.s32 	%p315, %r627, %r85;
	mov.b64 	%rd1216, 14;
	@%p315 bra 	$L__BB1_289;
	setp.eq.s32 	%p316, %r627, %r86;
	mov.b64 	%rd1216, 15;
	@%p316 bra 	$L__BB1_289;
	setp.eq.s32 	%p317, %r627, %r87;
	mov.b64 	%rd1216, 16;
	@%p317 bra 	$L__BB1_289;
	setp.eq.s32 	%p318, %r627, %r88;
	mov.b64 	%rd1216, 17;
	@%p318 bra 	$L__BB1_289;
	setp.eq.s32 	%p319, %r627, %r89;
	mov.b64 	%rd1216, 18;
	@%p319 bra 	$L__BB1_289;
	setp.eq.s32 	%p320, %r627, %r90;
	mov.b64 	%rd1216, 19;
	@%p320 bra 	$L__BB1_289;
	setp.eq.s32 	%p321, %r627, %r91;
	mov.b64 	%rd1216, 20;
	@%p321 bra 	$L__BB1_289;
	setp.eq.s32 	%p322, %r627, %r92;
	mov.b64 	%rd1216, 21;
	@%p322 bra 	$L__BB1_289;
	setp.ne.s32 	%p323, %r627, %r93;
	mov.b64 	%rd1216, 22;
	@%p323 bra 	$L__BB1_290;
$L__BB1_289:
	shl.b64 	%rd351, %rd1216, 2;
	add.s64 	%rd352, %rd1, %rd351;
	ld.local.u32 	%r627, [%rd352];
$L__BB1_290:
	setp.eq.s32 	%p324, %r626, %r71;
	mov.b64 	%rd1217, 0;
	@%p324 bra 	$L__BB1_313;
	setp.eq.s32 	%p325, %r626, %r72;
	mov.b64 	%rd1217, 1;
	@%p325 bra 	$L__BB1_313;
	setp.eq.s32 	%p326, %r626, %r73;
	mov.b64 	%rd1217, 2;
	@%p326 bra 	$L__BB1_313;
	setp.eq.s32 	%p327, %r626, %r74;
	mov.b64 	%rd1217, 3;
	@%p327 bra 	$L__BB1_313;
	setp.eq.s32 	%p328, %r626, %r75;
	mov.b64 	%rd1217, 4;
	@%p328 bra 	$L__BB1_313;
	setp.eq.s32 	%p329, %r626, %r76;
	mov.b64 	%rd1217, 5;
	@%p329 bra 	$L__BB1_313;
	setp.eq.s32 	%p330, %r626, %r77;
	mov.b64 	%rd1217, 6;
	@%p330 bra 	$L__BB1_313;
	setp.eq.s32 	%p331, %r626, %r78;
	mov.b64 	%rd1217, 7;
	@%p331 bra 	$L__BB1_313;
	setp.eq.s32 	%p332, %r626, %r79;
	mov.b64 	%rd1217, 8;
	@%p332 bra 	$L__BB1_313;
	setp.eq.s32 	%p333, %r626, %r80;
	mov.b64 	%rd1217, 9;
	@%p333 bra 	$L__BB1_313;
	setp.eq.s32 	%p334, %r626, %r81;
	mov.b64 	%rd1217, 10;
	@%p334 bra 	$L__BB1_313;
	setp.eq.s32 	%p335, %r626, %r82;
	mov.b64 	%rd1217, 11;
	@%p335 bra 	$L__BB1_313;
	setp.eq.s32 	%p336, %r626, %r83;
	mov.b64 	%rd1217, 12;
	@%p336 bra 	$L__BB1_313;
	setp.eq.s32 	%p337, %r626, %r84;
	mov.b64 	%rd1217, 13;
	@%p337 bra 	$L__BB1_313;
	setp.eq.s32 	%p338, %r626, %r85;
	mov.b64 	%rd1217, 14;
	@%p338 bra 	$L__BB1_313;
	setp.eq.s32 	%p339, %r626, %r86;
	mov.b64 	%rd1217, 15;
	@%p339 bra 	$L__BB1_313;
	setp.eq.s32 	%p340, %r626, %r87;
	mov.b64 	%rd1217, 16;
	@%p340 bra 	$L__BB1_313;
	setp.eq.s32 	%p341, %r626, %r88;
	mov.b64 	%rd1217, 17;
	@%p341 bra 	$L__BB1_313;
	setp.eq.s32 	%p342, %r626, %r89;
	mov.b64 	%rd1217, 18;
	@%p342 bra 	$L__BB1_313;
	setp.eq.s32 	%p343, %r626, %r90;
	mov.b64 	%rd1217, 19;
	@%p343 bra 	$L__BB1_313;
	setp.eq.s32 	%p344, %r626, %r91;
	mov.b64 	%rd1217, 20;
	@%p344 bra 	$L__BB1_313;
	setp.eq.s32 	%p345, %r626, %r92;
	mov.b64 	%rd1217, 21;
	@%p345 bra 	$L__BB1_313;
	setp.ne.s32 	%p346, %r626, %r93;
	mov.b64 	%rd1217, 22;
	@%p346 bra 	$L__BB1_314;
$L__BB1_313:
	shl.b64 	%rd376, %rd1217, 2;
	add.s64 	%rd377, %rd1, %rd376;
	ld.local.u32 	%r626, [%rd377];
$L__BB1_314:
	setp.eq.s32 	%p347, %r625, %r71;
	mov.b64 	%rd1218, 0;
	@%p347 bra 	$L__BB1_337;
	setp.eq.s32 	%p348, %r625, %r72;
	mov.b64 	%rd1218, 1;
	@%p348 bra 	$L__BB1_337;
	setp.eq.s32 	%p349, %r625, %r73;
	mov.b64 	%rd1218, 2;
	@%p349 bra 	$L__BB1_337;
	setp.eq.s32 	%p350, %r625, %r74;
	mov.b64 	%rd1218, 3;
	@%p350 bra 	$L__BB1_337;
	setp.eq.s32 	%p351, %r625, %r75;
	mov.b64 	%rd1218, 4;
	@%p351 bra 	$L__BB1_337;
	setp.eq.s32 	%p352, %r625, %r76;
	mov.b64 	%rd1218, 5;
	@%p352 bra 	$L__BB1_337;
	setp.eq.s32 	%p353, %r625, %r77;
	mov.b64 	%rd1218, 6;
	@%p353 bra 	$L__BB1_337;
	setp.eq.s32 	%p354, %r625, %r78;
	mov.b64 	%rd1218, 7;
	@%p354 bra 	$L__BB1_337;
	setp.eq.s32 	%p355, %r625, %r79;
	mov.b64 	%rd1218, 8;
	@%p355 bra 	$L__BB1_337;
	setp.eq.s32 	%p356, %r625, %r80;
	mov.b64 	%rd1218, 9;
	@%p356 bra 	$L__BB1_337;
	setp.eq.s32 	%p357, %r625, %r81;
	mov.b64 	%rd1218, 10;
	@%p357 bra 	$L__BB1_337;
	setp.eq.s32 	%p358, %r625, %r82;
	mov.b64 	%rd1218, 11;
	@%p358 bra 	$L__BB1_337;
	setp.eq.s32 	%p359, %r625, %r83;
	mov.b64 	%rd1218, 12;
	@%p359 bra 	$L__BB1_337;
	setp.eq.s32 	%p360, %r625, %r84;
	mov.b64 	%rd1218, 13;
	@%p360 bra 	$L__BB1_337;
	setp.eq.s32 	%p361, %r625, %r85;
	mov.b64 	%rd1218, 14;
	@%p361 bra 	$L__BB1_337;
	setp.eq.s32 	%p362, %r625, %r86;
	mov.b64 	%rd1218, 15;
	@%p362 bra 	$L__BB1_337;
	setp.eq.s32 	%p363, %r625, %r87;
	mov.b64 	%rd1218, 16;
	@%p363 bra 	$L__BB1_337;
	setp.eq.s32 	%p364, %r625, %r88;
	mov.b64 	%rd1218, 17;
	@%p364 bra 	$L__BB1_337;
	setp.eq.s32 	%p365, %r625, %r89;
	mov.b64 	%rd1218, 18;
	@%p365 bra 	$L__BB1_337;
	setp.eq.s32 	%p366, %r625, %r90;
	mov.b64 	%rd1218, 19;
	@%p366 bra 	$L__BB1_337;
	setp.eq.s32 	%p367, %r625, %r91;
	mov.b64 	%rd1218, 20;
	@%p367 bra 	$L__BB1_337;
	setp.eq.s32 	%p368, %r625, %r92;
	mov.b64 	%rd1218, 21;
	@%p368 bra 	$L__BB1_337;
	setp.ne.s32 	%p369, %r625, %r93;
	mov.b64 	%rd1218, 22;
	@%p369 bra 	$L__BB1_338;
$L__BB1_337:
	shl.b64 	%rd401, %rd1218, 2;
	add.s64 	%rd402, %rd1, %rd401;
	ld.local.u32 	%r625, [%rd402];
$L__BB1_338:
	setp.eq.s32 	%p370, %r624, %r71;
	mov.b64 	%rd1219, 0;
	@%p370 bra 	$L__BB1_361;
	setp.eq.s32 	%p371, %r624, %r72;
	mov.b64 	%rd1219, 1;
	@%p371 bra 	$L__BB1_361;
	setp.eq.s32 	%p372, %r624, %r73;
	mov.b64 	%rd1219, 2;
	@%p372 bra 	$L__BB1_361;
	setp.eq.s32 	%p373, %r624, %r74;
	mov.b64 	%rd1219, 3;
	@%p373 bra 	$L__BB1_361;
	setp.eq.s32 	%p374, %r624, %r75;
	mov.b64 	%rd1219, 4;
	@%p374 bra 	$L__BB1_361;
	setp.eq.s32 	%p375, %r624, %r76;
	mov.b64 	%rd1219, 5;
	@%p375 bra 	$L__BB1_361;
	setp.eq.s32 	%p376, %r624, %r77;
	mov.b64 	%rd1219, 6;
	@%p376 bra 	$L__BB1_361;
	setp.eq.s32 	%p377, %r624, %r78;
	mov.b64 	%rd1219, 7;
	@%p377 bra 	$L__BB1_361;
	setp.eq.s32 	%p378, %r624, %r79;
	mov.b64 	%rd1219, 8;
	@%p378 bra 	$L__BB1_361;
	setp.eq.s32 	%p379, %r624, %r80;
	mov.b64 	%rd1219, 9;
	@%p379 bra 	$L__BB1_361;
	setp.eq.s32 	%p380, %r624, %r81;
	mov.b64 	%rd1219, 10;
	@%p380 bra 	$L__BB1_361;
	setp.eq.s32 	%p381, %r624, %r82;
	mov.b64 	%rd1219, 11;
	@%p381 bra 	$L__BB1_361;
	setp.eq.s32 	%p382, %r624, %r83;
	mov.b64 	%rd1219, 12;
	@%p382 bra 	$L__BB1_361;
	setp.eq.s32 	%p383, %r624, %r84;
	mov.b64 	%rd1219, 13;
	@%p383 bra 	$L__BB1_361;
	setp.eq.s32 	%p384, %r624, %r85;
	mov.b64 	%rd1219, 14;
	@%p384 bra 	$L__BB1_361;
	setp.eq.s32 	%p385, %r624, %r86;
	mov.b64 	%rd1219, 15;
	@%p385 bra 	$L__BB1_361;
	setp.eq.s32 	%p386, %r624, %r87;
	mov.b64 	%rd1219, 16;
	@%p386 bra 	$L__BB1_361;
	setp.eq.s32 	%p387, %r624, %r88;
	mov.b64 	%rd1219, 17;
	@%p387 bra 	$L__BB1_361;
	setp.eq.s32 	%p388, %r624, %r89;
	mov.b64 	%rd1219, 18;
	@%p388 bra 	$L__BB1_361;
	setp.eq.s32 	%p389, %r624, %r90;
	mov.b64 	%rd1219, 19;
	@%p389 bra 	$L__BB1_361;
	setp.eq.s32 	%p390, %r624, %r91;
	mov.b64 	%rd1219, 20;
	@%p390 bra 	$L__BB1_361;
	setp.eq.s32 	%p391, %r624, %r92;
	mov.b64 	%rd1219, 21;
	@%p391 bra 	$L__BB1_361;
	setp.ne.s32 	%p392, %r624, %r93;
	mov.b64 	%rd1219, 22;
	@%p392 bra 	$L__BB1_362;
$L__BB1_361:
	shl.b64 	%rd426, %rd1219, 2;
	add.s64 	%rd427, %rd1, %rd426;
	ld.local.u32 	%r624, [%rd427];
$L__BB1_362:
	setp.eq.s32 	%p393, %r623, %r71;
	mov.b64 	%rd1220, 0;
	@%p393 bra 	$L__BB1_385;
	setp.eq.s32 	%p394, %r623, %r72;
	mov.b64 	%rd1220, 1;
	@%p394 bra 	$L__BB1_385;
	setp.eq.s32 	%p395, %r623, %r73;
	mov.b64 	%rd1220, 2;
	@%p395 bra 	$L__BB1_385;
	setp.eq.s32 	%p396, %r623, %r74;
	mov.b64 	%rd1220, 3;
	@%p396 bra 	$L__BB1_385;
	setp.eq.s32 	%p397, %r623, %r75;
	mov.b64 	%rd1220, 4;
	@%p397 bra 	$L__BB1_385;
	setp.eq.s32 	%p398, %r623, %r76;
	mov.b64 	%rd1220, 5;
	@%p398 bra 	$L__BB1_385;
	setp.eq.s32 	%p399, %r623, %r77;
	mov.b64 	%rd1220, 6;
	@%p399 bra 	$L__BB1_385;
	setp.eq.s32 	%p400, %r623, %r78;
	mov.b64 	%rd1220, 7;
	@%p400 bra 	$L__BB1_385;
	setp.eq.s32 	%p401, %r623, %r79;
	mov.b64 	%rd1220, 8;
	@%p401 bra 	$L__BB1_385;
	setp.eq.s32 	%p402, %r623, %r80;
	mov.b64 	%rd1220, 9;
	@%p402 bra 	$L__BB1_385;
	setp.eq.s32 	%p403, %r623, %r81;
	mov.b64 	%rd1220, 10;
	@%p403 bra 	$L__BB1_385;
	setp.eq.s32 	%p404, %r623, %r82;
	mov.b64 	%rd1220, 11;
	@%p404 bra 	$L__BB1_385;
	setp.eq.s32 	%p405, %r623, %r83;
	mov.b64 	%rd1220, 12;
	@%p405 bra 	$L__BB1_385;
	setp.eq.s32 	%p406, %r623, %r84;
	mov.b64 	%rd1220, 13;
	@%p406 bra 	$L__BB1_385;
	setp.eq.s32 	%p407, %r623, %r85;
	mov.b64 	%rd1220, 14;
	@%p407 bra 	$L__BB1_385;
	setp.eq.s32 	%p408, %r623, %r86;
	mov.b64 	%rd1220, 15;
	@%p408 bra 	$L__BB1_385;
	setp.eq.s32 	%p409, %r623, %r87;
	mov.b64 	%rd1220, 16;
	@%p409 bra 	$L__BB1_385;
	setp.eq.s32 	%p410, %r623, %r88;
	mov.b64 	%rd1220, 17;
	@%p410 bra 	$L__BB1_385;
	setp.eq.s32 	%p411, %r623, %r89;
	mov.b64 	%rd1220, 18;
	@%p411 bra 	$L__BB1_385;
	setp.eq.s32 	%p412, %r623, %r90;
	mov.b64 	%rd1220, 19;
	@%p412 bra 	$L__BB1_385;
	setp.eq.s32 	%p413, %r623, %r91;
	mov.b64 	%rd1220, 20;
	@%p413 bra 	$L__BB1_385;
	setp.eq.s32 	%p414, %r623, %r92;
	mov.b64 	%rd1220, 21;
	@%p414 bra 	$L__BB1_385;
	setp.ne.s32 	%p415, %r623, %r93;
	mov.b64 	%rd1220, 22;
	@%p415 bra 	$L__BB1_386;
$L__BB1_385:
	shl.b64 	%rd451, %rd1220, 2;
	add.s64 	%rd452, %rd1, %rd451;
	ld.local.u32 	%r623, [%rd452];
$L__BB1_386:
	setp.eq.s32 	%p416, %r622, %r71;
	mov.b64 	%rd1221, 0;
	@%p416 bra 	$L__BB1_409;
	setp.eq.s32 	%p417, %r622, %r72;
	mov.b64 	%rd1221, 1;
	@%p417 bra 	$L__BB1_409;
	setp.eq.s32 	%p418, %r622, %r73;
	mov.b64 	%rd1221, 2;
	@%p418 bra 	$L__BB1_409;
	setp.eq.s32 	%p419, %r622, %r74;
	mov.b64 	%rd1221, 3;
	@%p419 bra 	$L__BB1_409;
	setp.eq.s32 	%p420, %r622, %r75;
	mov.b64 	%rd1221, 4;
	@%p420 bra 	$L__BB1_409;
	setp.eq.s32 	%p421, %r622, %r76;
	mov.b64 	%rd1221, 5;
	@%p421 bra 	$L__BB1_409;
	setp.eq.s32 	%p422, %r622, %r77;
	mov.b64 	%rd1221, 6;
	@%p422 bra 	$L__BB1_409;
	setp.eq.s32 	%p423, %r622, %r78;
	mov.b64 	%rd1221, 7;
	@%p423 bra 	$L__BB1_409;
	setp.eq.s32 	%p424, %r622, %r79;
	mov.b64 	%rd1221, 8;
	@%p424 bra 	$L__BB1_409;
	setp.eq.s32 	%p425, %r622, %r80;
	mov.b64 	%rd1221, 9;
	@%p425 bra 	$L__BB1_409;
	setp.eq.s32 	%p426, %r622, %r81;
	mov.b64 	%rd1221, 10;
	@%p426 bra 	$L__BB1_409;
	setp.eq.s32 	%p427, %r622, %r82;
	mov.b64 	%rd1221, 11;
	@%p427 bra 	$L__BB1_409;
	setp.eq.s32 	%p428, %r622, %r83;
	mov.b64 	%rd1221, 12;
	@%p428 bra 	$L__BB1_409;
	setp.eq.s32 	%p429, %r622, %r84;
	mov.b64 	%rd1221, 13;
	@%p429 bra 	$L__BB1_409;
	setp.eq.s32 	%p430, %r622, %r85;
	mov.b64 	%rd1221, 14;
	@%p430 bra 	$L__BB1_409;
	setp.eq.s32 	%p431, %r622, %r86;
	mov.b64 	%rd1221, 15;
	@%p431 bra 	$L__BB1_409;
	setp.eq.s32 	%p432, %r622, %r87;
	mov.b64 	%rd1221, 16;
	@%p432 bra 	$L__BB1_409;
	setp.eq.s32 	%p433, %r622, %r88;
	mov.b64 	%rd1221, 17;
	@%p433 bra 	$L__BB1_409;
	setp.eq.s32 	%p434, %r622, %r89;
	mov.b64 	%rd1221, 18;
	@%p434 bra 	$L__BB1_409;
	setp.eq.s32 	%p435, %r622, %r90;
	mov.b64 	%rd1221, 19;
	@%p435 bra 	$L__BB1_409;
	setp.eq.s32 	%p436, %r622, %r91;
	mov.b64 	%rd1221, 20;
	@%p436 bra 	$L__BB1_409;
	setp.eq.s32 	%p437, %r622, %r92;
	mov.b64 	%rd1221, 21;
	@%p437 bra 	$L__BB1_409;
	setp.ne.s32 	%p438, %r622, %r93;
	mov.b64 	%rd1221, 22;
	@%p438 bra 	$L__BB1_410;
$L__BB1_409:
	shl.b64 	%rd476, %rd1221, 2;
	add.s64 	%rd477, %rd1, %rd476;
	ld.local.u32 	%r622, [%rd477];
$L__BB1_410:
	setp.eq.s32 	%p439, %r621, %r71;
	mov.b64 	%rd1222, 0;
	@%p439 bra 	$L__BB1_433;
	setp.eq.s32 	%p440, %r621, %r72;
	mov.b64 	%rd1222, 1;
	@%p440 bra 	$L__BB1_433;
	setp.eq.s32 	%p441, %r621, %r73;
	mov.b64 	%rd1222, 2;
	@%p441 bra 	$L__BB1_433;
	setp.eq.s32 	%p442, %r621, %r74;
	mov.b64 	%rd1222, 3;
	@%p442 bra 	$L__BB1_433;
	setp.eq.s32 	%p443, %r621, %r75;
	mov.b64 	%rd1222, 4;
	@%p443 bra 	$L__BB1_433;
	setp.eq.s32 	%p444, %r621, %r76;
	mov.b64 	%rd1222, 5;
	@%p444 bra 	$L__BB1_433;
	setp.eq.s32 	%p445, %r621, %r77;
	mov.b64 	%rd1222, 6;
	@%p445 bra 	$L__BB1_433;
	setp.eq.s32 	%p446, %r621, %r78;
	mov.b64 	%rd1222, 7;
	@%p446 bra 	$L__BB1_433;
	setp.eq.s32 	%p447, %r621, %r79;
	mov.b64 	%rd1222, 8;
	@%p447 bra 	$L__BB1_433;
	setp.eq.s32 	%p448, %r621, %r80;
	mov.b64 	%rd1222, 9;
	@%p448 bra 	$L__BB1_433;
	setp.eq.s32 	%p449, %r621, %r81;
	mov.b64 	%rd1222, 10;
	@%p449 bra 	$L__BB1_433;
	setp.eq.s32 	%p450, %r621, %r82;
	mov.b64 	%rd1222, 11;
	@%p450 bra 	$L__BB1_433;
	setp.eq.s32 	%p451, %r621, %r83;
	mov.b64 	%rd1222, 12;
	@%p451 bra 	$L__BB1_433;
	setp.eq.s32 	%p452, %r621, %r84;
	mov.b64 	%rd1222, 13;
	@%p452 bra 	$L__BB1_433;
	setp.eq.s32 	%p453, %r621, %r85;
	mov.b64 	%rd1222, 14;
	@%p453 bra 	$L__BB1_433;
	setp.eq.s32 	%p454, %r621, %r86;
	mov.b64 	%rd1222, 15;
	@%p454 bra 	$L__BB1_433;
	setp.eq.s32 	%p455, %r621, %r87;
	mov.b64 	%rd1222, 16;
	@%p455 bra 	$L__BB1_433;
	setp.eq.s32 	%p456, %r621, %r88;
	mov.b64 	%rd1222, 17;
	@%p456 bra 	$L__BB1_433;
	setp.eq.s32 	%p457, %r621, %r89;
	mov.b64 	%rd1222, 18;
	@%p457 bra 	$L__BB1_433;
	setp.eq.s32 	%p458, %r621, %r90;
	mov.b64 	%rd1222, 19;
	@%p458 bra 	$L__BB1_433;
	setp.eq.s32 	%p459, %r621, %r91;
	mov.b64 	%rd1222, 20;
	@%p459 bra 	$L__BB1_433;
	setp.eq.s32 	%p460, %r621, %r92;
	mov.b64 	%rd1222, 21;
	@%p460 bra 	$L__BB1_433;
	setp.ne.s32 	%p461, %r621, %r93;
	mov.b64 	%rd1222, 22;
	@%p461 bra 	$L__BB1_434;
$L__BB1_433:
	shl.b64 	%rd501, %rd1222, 2;
	add.s64 	%rd502, %rd1, %rd501;
	ld.local.u32 	%r621, [%rd502];
$L__BB1_434:
	setp.eq.s32 	%p462, %r620, %r71;
	mov.b64 	%rd1223, 0;
	@%p462 bra 	$L__BB1_457;
	setp.eq.s32 	%p463, %r620, %r72;
	mov.b64 	%rd1223, 1;
	@%p463 bra 	$L__BB1_457;
	setp.eq.s32 	%p464, %r620, %r73;
	mov.b64 	%rd1223, 2;
	@%p464 bra 	$L__BB1_457;
	setp.eq.s32 	%p465, %r620, %r74;
	mov.b64 	%rd1223, 3;
	@%p465 bra 	$L__BB1_457;
	setp.eq.s32 	%p466, %r620, %r75;
	mov.b64 	%rd1223, 4;
	@%p466 bra 	$L__BB1_457;
	setp.eq.s32 	%p467, %r620, %r76;
	mov.b64 	%rd1223, 5;
	@%p467 bra 	$L__BB1_457;
	setp.eq.s32 	%p468, %r620, %r77;
	mov.b64 	%rd1223, 6;
	@%p468 bra 	$L__BB1_457;
	setp.eq.s32 	%p469, %r620, %r78;
	mov.b64 	%rd1223, 7;
	@%p469 bra 	$L__BB1_457;
	setp.eq.s32 	%p470, %r620, %r79;
	mov.b64 	%rd1223, 8;
	@%p470 bra 	$L__BB1_457;
	setp.eq.s32 	%p471, %r620, %r80;
	mov.b64 	%rd1223, 9;
	@%p471 bra 	$L__BB1_457;
	setp.eq.s32 	%p472, %r620, %r81;
	mov.b64 	%rd1223, 10;
	@%p472 bra 	$L__BB1_457;
	setp.eq.s32 	%p473, %r620, %r82;
	mov.b64 	%rd1223, 11;
	@%p473 bra 	$L__BB1_457;
	setp.eq.s32 	%p474, %r620, %r83;
	mov.b64 	%rd1223, 12;
	@%p474 bra 	$L__BB1_457;
	setp.eq.s32 	%p475, %r620, %r84;
	mov.b64 	%rd1223, 13;
	@%p475 bra 	$L__BB1_457;
	setp.eq.s32 	%p476, %r620, %r85;
	mov.b64 	%rd1223, 14;
	@%p476 bra 	$L__BB1_457;
	setp.eq.s32 	%p477, %r620, %r86;
	mov.b64 	%rd1223, 15;
	@%p477 bra 	$L__BB1_457;
	setp.eq.s32 	%p478, %r620, %r87;
	mov.b64 	%rd1223, 16;
	@%p478 bra 	$L__BB1_457;
	setp.eq.s32 	%p479, %r620, %r88;
	mov.b64 	%rd1223, 17;
	@%p479 bra 	$L__BB1_457;
	setp.eq.s32 	%p480, %r620, %r89;
	mov.b64 	%rd1223, 18;
	@%p480 bra 	$L__BB1_457;
	setp.eq.s32 	%p481, %r620, %r90;
	mov.b64 	%rd1223, 19;
	@%p481 bra 	$L__BB1_457;
	setp.eq.s32 	%p482, %r620, %r91;
	mov.b64 	%rd1223, 20;
	@%p482 bra 	$L__BB1_457;
	setp.eq.s32 	%p483, %r620, %r92;
	mov.b64 	%rd1223, 21;
	@%p483 bra 	$L__BB1_457;
	setp.ne.s32 	%p484, %r620, %r93;
	mov.b64 	%rd1223, 22;
	@%p484 bra 	$L__BB1_458;
$L__BB1_457:
	shl.b64 	%rd526, %rd1223, 2;
	add.s64 	%rd527, %rd1, %rd526;
	ld.local.u32 	%r620, [%rd527];
$L__BB1_458:
	setp.eq.s32 	%p485, %r619, %r71;
	mov.b64 	%rd1224, 0;
	@%p485 bra 	$L__BB1_481;
	setp.eq.s32 	%p486, %r619, %r72;
	mov.b64 	%rd1224, 1;
	@%p486 bra 	$L__BB1_481;
	setp.eq.s32 	%p487, %r619, %r73;
	mov.b64 	%rd1224, 2;
	@%p487 bra 	$L__BB1_481;
	setp.eq.s32 	%p488, %r619, %r74;
	mov.b64 	%rd1224, 3;
	@%p488 bra 	$L__BB1_481;
	setp.eq.s32 	%p489, %r619, %r75;
	mov.b64 	%rd1224, 4;
	@%p489 bra 	$L__BB1_481;
	setp.eq.s32 	%p490, %r619, %r76;
	mov.b64 	%rd1224, 5;
	@%p490 bra 	$L__BB1_481;
	setp.eq.s32 	%p491, %r619, %r77;
	mov.b64 	%rd1224, 6;
	@%p491 bra 	$L__BB1_481;
	setp.eq.s32 	%p492, %r619, %r78;
	mov.b64 	%rd1224, 7;
	@%p492 bra 	$L__BB1_481;
	setp.eq.s32 	%p493, %r619, %r79;
	mov.b64 	%rd1224, 8;
	@%p493 bra 	$L__BB1_481;
	setp.eq.s32 	%p494, %r619, %r80;
	mov.b64 	%rd1224, 9;
	@%p494 bra 	$L__BB1_481;
	setp.eq.s32 	%p495, %r619, %r81;
	mov.b64 	%rd1224, 10;
	@%p495 bra 	$L__BB1_481;
	setp.eq.s32 	%p496, %r619, %r82;
	mov.b64 	%rd1224, 11;
	@%p496 bra 	$L__BB1_481;
	setp.eq.s32 	%p497, %r619, %r83;
	mov.b64 	%rd1224, 12;
	@%p497 bra 	$L__BB1_481;
	setp.eq.s32 	%p498, %r619, %r84;
	mov.b64 	%rd1224, 13;
	@%p498 bra 	$L__BB1_481;
	setp.eq.s32 	%p499, %r619, %r85;
	mov.b64 	%rd1224, 14;
	@%p499 bra 	$L__BB1_481;
	setp.eq.s32 	%p500, %r619, %r86;
	mov.b64 	%rd1224, 15;
	@%p500 bra 	$L__BB1_481;
	setp.eq.s32 	%p501, %r619, %r87;
	mov.b64 	%rd1224, 16;
	@%p501 bra 	$L__BB1_481;
	setp.eq.s32 	%p502, %r619, %r88;
	mov.b64 	%rd1224, 17;
	@%p502 bra 	$L__BB1_481;
	setp.eq.s32 	%p503, %r619, %r89;
	mov.b64 	%rd1224, 18;
	@%p503 bra 	$L__BB1_481;
	setp.eq.s32 	%p504, %r619, %r90;
	mov.b64 	%rd1224, 19;
	@%p504 bra 	$L__BB1_481;
	setp.eq.s32 	%p505, %r619, %r91;
	mov.b64 	%rd1224, 20;
	@%p505 bra 	$L__BB1_481;
	setp.eq.s32 	%p506, %r619, %r92;
	mov.b64 	%rd1224, 21;
	@%p506 bra 	$L__BB1_481;
	setp.ne.s32 	%p507, %r619, %r93;
	mov.b64 	%rd1224, 22;
	@%p507 bra 	$L__BB1_482;
$L__BB1_481:
	shl.b64 	%rd551, %rd1224, 2;
	add.s64 	%rd552, %rd1, %rd551;
	ld.local.u32 	%r619, [%rd552];
$L__BB1_482:
	setp.eq.s32 	%p508, %r618, %r71;
	mov.b64 	%rd1225, 0;
	@%p508 bra 	$L__BB1_505;
	setp.eq.s32 	%p509, %r618, %r72;
	mov.b64 	%rd1225, 1;
	@%p509 bra 	$L__BB1_505;
	setp.eq.s32 	%p510, %r618, %r73;
	mov.b64 	%rd1225, 2;
	@%p510 bra 	$L__BB1_505;
	setp.eq.s32 	%p511, %r618, %r74;
	mov.b64 	%rd1225, 3;
	@%p511 bra 	$L__BB1_505;
	setp.eq.s32 	%p512, %r618, %r75;
	mov.b64 	%rd1225, 4;
	@%p512 bra 	$L__BB1_505;
	setp.eq.s32 	%p513, %r618, %r76;
	mov.b64 	%rd1225, 5;
	@%p513 bra 	$L__BB1_505;
	setp.eq.s32 	%p514, %r618, %r77;
	mov.b64 	%rd1225, 6;
	@%p514 bra 	$L__BB1_505;
	setp.eq.s32 	%p515, %r618, %r78;
	mov.b64 	%rd1225, 7;
	@%p515 bra 	$L__BB1_505;
	setp.eq.s32 	%p516, %r618, %r79;
	mov.b64 	%rd1225, 8;
	@%p516 bra 	$L__BB1_505;
	setp.eq.s32 	%p517, %r618, %r80;
	mov.b64 	%rd1225, 9;
	@%p517 bra 	$L__BB1_505;
	setp.eq.s32 	%p518, %r618, %r81;
	mov.b64 	%rd1225, 10;
	@%p518 bra 	$L__BB1_505;
	setp.eq.s32 	%p519, %r618, %r82;
	mov.b64 	%rd1225, 11;
	@%p519 bra 	$L__BB1_505;
	setp.eq.s32 	%p520, %r618, %r83;
	mov.b64 	%rd1225, 12;
	@%p520 bra 	$L__BB1_505;
	setp.eq.s32 	%p521, %r618, %r84;
	mov.b64 	%rd1225, 13;
	@%p521 bra 	$L__BB1_505;
	setp.eq.s32 	%p522, %r618, %r85;
	mov.b64 	%rd1225, 14;
	@%p522 bra 	$L__BB1_505;
	setp.eq.s32 	%p523, %r618, %r86;
	mov.b64 	%rd1225, 15;
	@%p523 bra 	$L__BB1_505;
	setp.eq.s32 	%p524, %r618, %r87;
	mov.b64 	%rd1225, 16;
	@%p524 bra 	$L__BB1_505;
	setp.eq.s32 	%p525, %r618, %r88;
	mov.b64 	%rd1225, 17;
	@%p525 bra 	$L__BB1_505;
	setp.eq.s32 	%p526, %r618, %r89;
	mov.b64 	%rd1225, 18;
	@%p526 bra 	$L__BB1_505;
	setp.eq.s32 	%p527, %r618, %r90;
	mov.b64 	%rd1225, 19;
	@%p527 bra 	$L__BB1_505;
	setp.eq.s32 	%p528, %r618, %r91;
	mov.b64 	%rd1225, 20;
	@%p528 bra 	$L__BB1_505;
	setp.eq.s32 	%p529, %r618, %r92;
	mov.b64 	%rd1225, 21;
	@%p529 bra 	$L__BB1_505;
	setp.ne.s32 	%p530, %r618, %r93;
	mov.b64 	%rd1225, 22;
	@%p530 bra 	$L__BB1_506;
$L__BB1_505:
	shl.b64 	%rd576, %rd1225, 2;
	add.s64 	%rd577, %rd1, %rd576;
	ld.local.u32 	%r618, [%rd577];
$L__BB1_506:
	setp.eq.s32 	%p531, %r617, %r71;
	mov.b64 	%rd1226, 0;
	@%p531 bra 	$L__BB1_529;
	setp.eq.s32 	%p532, %r617, %r72;
	mov.b64 	%rd1226, 1;
	@%p532 bra 	$L__BB1_529;
	setp.eq.s32 	%p533, %r617, %r73;
	mov.b64 	%rd1226, 2;
	@%p533 bra 	$L__BB1_529;
	setp.eq.s32 	%p534, %r617, %r74;
	mov.b64 	%rd1226, 3;
	@%p534 bra 	$L__BB1_529;
	setp.eq.s32 	%p535, %r617, %r75;
	mov.b64 	%rd1226, 4;
	@%p535 bra 	$L__BB1_529;
	setp.eq.s32 	%p536, %r617, %r76;
	mov.b64 	%rd1226, 5;
	@%p536 bra 	$L__BB1_529;
	setp.eq.s32 	%p537, %r617, %r77;
	mov.b64 	%rd1226, 6;
	@%p537 bra 	$L__BB1_529;
	setp.eq.s32 	%p538, %r617, %r78;
	mov.b64 	%rd1226, 7;
	@%p538 bra 	$L__BB1_529;
	setp.eq.s32 	%p539, %r617, %r79;
	mov.b64 	%rd1226, 8;
	@%p539 bra 	$L__BB1_529;
	setp.eq.s32 	%p540, %r617, %r80;
	mov.b64 	%rd1226, 9;
	@%p540 bra 	$L__BB1_529;
	setp.eq.s32 	%p541, %r617, %r81;
	mov.b64 	%rd1226, 10;
	@%p541 bra 	$L__BB1_529;
	setp.eq.s32 	%p542, %r617, %r82;
	mov.b64 	%rd1226, 11;
	@%p542 bra 	$L__BB1_529;
	setp.eq.s32 	%p543, %r617, %r83;
	mov.b64 	%rd1226, 12;
	@%p543 bra 	$L__BB1_529;
	setp.eq.s32 	%p544, %r617, %r84;
	mov.b64 	%rd1226, 13;
	@%p544 bra 	$L__BB1_529;
	setp.eq.s32 	%p545, %r617, %r85;
	mov.b64 	%rd1226, 14;
	@%p545 bra 	$L__BB1_529;
	setp.eq.s32 	%p546, %r617, %r86;
	mov.b64 	%rd1226, 15;
	@%p546 bra 	$L__BB1_529;
	setp.eq.s32 	%p547, %r617, %r87;
	mov.b64 	%rd1226, 16;
	@%p547 bra 	$L__BB1_529;
	setp.eq.s32 	%p548, %r617, %r88;
	mov.b64 	%rd1226, 17;
	@%p548 bra 	$L__BB1_529;
	setp.eq.s32 	%p549, %r617, %r89;
	mov.b64 	%rd1226, 18;
	@%p549 bra 	$L__BB1_529;
	setp.eq.s32 	%p550, %r617, %r90;
	mov.b64 	%rd1226, 19;
	@%p550 bra 	$L__BB1_529;
	setp.eq.s32 	%p551, %r617, %r91;
	mov.b64 	%rd1226, 20;
	@%p551 bra 	$L__BB1_529;
	setp.eq.s32 	%p552, %r617, %r92;
	mov.b64 	%rd1226, 21;
	@%p552 bra 	$L__BB1_529;
	setp.ne.s32 	%p553, %r617, %r93;
	mov.b64 	%rd1226, 22;
	@%p553 bra 	$L__BB1_530;
$L__BB1_529:
	shl.b64 	%rd601, %rd1226, 2;
	add.s64 	%rd602, %rd1, %rd601;
	ld.local.u32 	%r617, [%rd602];
$L__BB1_530:
	setp.eq.s32 	%p554, %r662, %r71;
	mov.b64 	%rd1227, 0;
	@%p554 bra 	$L__BB1_553;
	setp.eq.s32 	%p555, %r662, %r72;
	mov.b64 	%rd1227, 1;
	@%p555 bra 	$L__BB1_553;
	setp.eq.s32 	%p556, %r662, %r73;
	mov.b64 	%rd1227, 2;
	@%p556 bra 	$L__BB1_553;
	setp.eq.s32 	%p557, %r662, %r74;
	mov.b64 	%rd1227, 3;
	@%p557 bra 	$L__BB1_553;
	setp.eq.s32 	%p558, %r662, %r75;
	mov.b64 	%rd1227, 4;
	@%p558 bra 	$L__BB1_553;
	setp.eq.s32 	%p559, %r662, %r76;
	mov.b64 	%rd1227, 5;
	@%p559 bra 	$L__BB1_553;
	setp.eq.s32 	%p560, %r662, %r77;
	mov.b64 	%rd1227, 6;
	@%p560 bra 	$L__BB1_553;
	setp.eq.s32 	%p561, %r662, %r78;
	mov.b64 	%rd1227, 7;
	@%p561 bra 	$L__BB1_553;
	setp.eq.s32 	%p562, %r662, %r79;
	mov.b64 	%rd1227, 8;
	@%p562 bra 	$L__BB1_553;
	setp.eq.s32 	%p563, %r662, %r80;
	mov.b64 	%rd1227, 9;
	@%p563 bra 	$L__BB1_553;
	setp.eq.s32 	%p564, %r662, %r81;
	mov.b64 	%rd1227, 10;
	@%p564 bra 	$L__BB1_553;
	setp.eq.s32 	%p565, %r662, %r82;
	mov.b64 	%rd1227, 11;
	@%p565 bra 	$L__BB1_553;
	setp.eq.s32 	%p566, %r662, %r83;
	mov.b64 	%rd1227, 12;
	@%p566 bra 	$L__BB1_553;
	setp.eq.s32 	%p567, %r662, %r84;
	mov.b64 	%rd1227, 13;
	@%p567 bra 	$L__BB1_553;
	setp.eq.s32 	%p568, %r662, %r85;
	mov.b64 	%rd1227, 14;
	@%p568 bra 	$L__BB1_553;
	setp.eq.s32 	%p569, %r662, %r86;
	mov.b64 	%rd1227, 15;
	@%p569 bra 	$L__BB1_553;
	setp.eq.s32 	%p570, %r662, %r87;
	mov.b64 	%rd1227, 16;
	@%p570 bra 	$L__BB1_553;
	setp.eq.s32 	%p571, %r662, %r88;
	mov.b64 	%rd1227, 17;
	@%p571 bra 	$L__BB1_553;
	setp.eq.s32 	%p572, %r662, %r89;
	mov.b64 	%rd1227, 18;
	@%p572 bra 	$L__BB1_553;
	setp.eq.s32 	%p573, %r662, %r90;
	mov.b64 	%rd1227, 19;
	@%p573 bra 	$L__BB1_553;
	setp.eq.s32 	%p574, %r662, %r91;
	mov.b64 	%rd1227, 20;
	@%p574 bra 	$L__BB1_553;
	setp.eq.s32 	%p575, %r662, %r92;
	mov.b64 	%rd1227, 21;
	@%p575 bra 	$L__BB1_553;
	setp.ne.s32 	%p576, %r662, %r93;
	mov.b64 	%rd1227, 22;
	@%p576 bra 	$L__BB1_554;
$L__BB1_553:
	shl.b64 	%rd626, %rd1227, 2;
	add.s64 	%rd627, %rd1, %rd626;
	ld.local.u32 	%r662, [%rd627];
$L__BB1_554:
	setp.lt.s32 	%p577, %r524, 32;
	@%p577 bra 	$L__BB1_1;
	ld.param.u32 	%r498, [_Z16shfl_array_matchPii_param_1];
	setp.lt.s32 	%p578, %r498, 33;
	@%p578 bra 	$L__BB1_1117;
	mov.u32 	%r454, %ctaid.x;
	mov.u32 	%r455, %ntid.x;
	mov.u32 	%r456, %tid.x;
	mad.lo.s32 	%r163, %r454, %r455, %r456;
	and.b32  	%r457, %r163, 31;
	setp.ne.s32 	%p579, %r457, 0;
	@%p579 bra 	$L__BB1_558;
	shr.s32 	%r458, %r163, 4;
	mov.u32 	%r459, shared_arrays;
	mad.lo.s32 	%r460, %r458, 92, %r459;
	st.shared.u32 	[%r460], %r707;
	st.shared.u32 	[%r460+4], %r706;
	st.shared.u32 	[%r460+8], %r705;
	st.shared.u32 	[%r460+12], %r704;
	st.shared.u32 	[%r460+16], %r703;
	st.shared.u32 	[%r460+20], %r702;
	st.shared.u32 	[%r460+24], %r701;
	st.shared.u32 	[%r460+28], %r700;
	st.shared.u32 	[%r460+32], %r699;
	st.shared.u32 	[%r460+36], %r698;
	st.shared.u32 	[%r460+40], %r697;
	st.shared.u32 	[%r460+44], %r696;
	st.shared.u32 	[%r460+48], %r695;
	st.shared.u32 	[%r460+52], %r694;
	st.shared.u32 	[%r460+56], %r693;
	st.shared.u32 	[%r460+60], %r692;
	st.shared.u32 	[%r460+64], %r691;
	st.shared.u32 	[%r460+68], %r690;
	st.shared.u32 	[%r460+72], %r689;
	st.shared.u32 	[%r460+76], %r688;
	st.shared.u32 	[%r460+80], %r687;
	st.shared.u32 	[%r460+84], %r686;
	st.shared.u32 	[%r460+88], %r685;
	st.shared.u32 	[%r460+92], %r638;
	st.shared.u32 	[%r460+96], %r637;
	st.shared.u32 	[%r460+100], %r636;
	st.shared.u32 	[%r460+104], %r635;
	st.shared.u32 	[%r460+108], %r634;
	st.shared.u32 	[%r460+112], %r633;
	st.shared.u32 	[%r460+116], %r632;
	st.shared.u32 	[%r460+120], %r631;
	st.shared.u32 	[%r460+124], %r630;
	st.shared.u32 	[%r460+128], %r629;
	st.shared.u32 	[%r460+132], %r628;
	st.shared.u32 	[%r460+136], %r627;
	st.shared.u32 	[%r460+140], %r626;
	st.shared.u32 	[%r460+144], %r625;
	st.shared.u32 	[%r460+148], %r624;
	st.shared.u32 	[%r460+152], %r623;
	st.shared.u32 	[%r460+156], %r622;
	st.shared.u32 	[%r460+160], %r621;
	st.shared.u32 	[%r460+164], %r620;
	st.shared.u32 	[%r460+168], %r619;
	st.shared.u32 	[%r460+172], %r618;
	st.shared.u32 	[%r460+176], %r617;
	st.shared.u32 	[%r460+180], %r662;
$L__BB1_558:
	bar.sync 	0;
	setp.gt.s32 	%p580, %r163, 31;
	@%p580 bra 	$L__BB1_560;
	mov.u32 	%r461, shared_arrays;
	mad.lo.s32 	%r462, %r163, 184, %r461;
	ld.shared.v2.u32 	{%r707, %r706}, [%r462];
	ld.shared.v2.u32 	{%r705, %r704}, [%r462+8];
	ld.shared.v2.u32 	{%r703, %r702}, [%r462+16];
	ld.shared.v2.u32 	{%r701, %r700}, [%r462+24];
	ld.shared.v2.u32 	{%r699, %r698}, [%r462+32];
	ld.shared.v2.u32 	{%r697, %r696}, [%r462+40];
	ld.shared.v2.u32 	{%r695, %r694}, [%r462+48];
	ld.shared.v2.u32 	{%r693, %r692}, [%r462+56];
	ld.shared.v2.u32 	{%r691, %r690}, [%r462+64];
	ld.shared.v2.u32 	{%r689, %r688}, [%r462+72];
	ld.shared.v2.u32 	{%r687, %r686}, [%r462+80];
	ld.shared.v2.u32 	{%r685, %r638}, [%r462+88];
	ld.shared.v2.u32 	{%r637, %r636}, [%r462+96];
	ld.shared.v2.u32 	{%r635, %r634}, [%r462+104];
	ld.shared.v2.u32 	{%r633, %r632}, [%r462+112];
	ld.shared.v2.u32 	{%r631, %r630}, [%r462+120];
	ld.shared.v2.u32 	{%r629, %r628}, [%r462+128];
	ld.shared.v2.u32 	{%r627, %r626}, [%r462+136];
	ld.shared.v2.u32 	{%r625, %r624}, [%r462+144];
	ld.shared.v2.u32 	{%r623, %r622}, [%r462+152];
	ld.shared.v2.u32 	{%r621, %r620}, [%r462+160];
	ld.shared.v2.u32 	{%r619, %r618}, [%r462+168];
	ld.shared.v2.u32 	{%r617, %r662}, [%r462+176];
$L__BB1_560:
	setp.gt.s32 	%p581, %r163, 31;
	bar.sync 	0;
	@%p581 bra 	$L__BB1_1119;
	ld.param.u32 	%r499, [_Z16shfl_array_matchPii_param_1];
	setp.lt.u32 	%p582, %r499, 64;
	@%p582 bra 	$L__BB1_1117;
	mov.b32 	%r639, 1;
$L__BB1_563:
	shfl.sync.down.b32	%r280|%p583, %r707, %r639, 31, -1;
	shfl.sync.down.b32	%r464|%p584, %r638, %r639, 31, -1;
	st.local.u32 	[%rd1], %r464;
	shfl.sync.down.b32	%r281|%p585, %r706, %r639, 31, -1;
	shfl.sync.down.b32	%r465|%p586, %r637, %r639, 31, -1;
	st.local.u32 	[%rd1+4], %r465;
	shfl.sync.down.b32	%r282|%p587, %r705, %r639, 31, -1;
	shfl.sync.down.b32	%r466|%p588, %r636, %r639, 31, -1;
	st.local.u32 	[%rd1+8], %r466;
	shfl.sync.down.b32	%r283|%p589, %r704, %r639, 31, -1;
	shfl.sync.down.b32	%r467|%p590, %r635, %r639, 31, -1;
	st.local.u32 	[%rd1+12], %r467;
	shfl.sync.down.b32	%r284|%p591, %r703, %r639, 31, -1;
	shfl.sync.down.b32	%r468|%p592, %r634, %r639, 31, -1;
	st.local.u32 	[%rd1+16], %r468;
	shfl.sync.down.b32	%r285|%p593, %r702, %r639, 31, -1;
	shfl.sync.down.b32	%r469|%p594, %r633, %r639, 31, -1;
	st.local.u32 	[%rd1+20], %r469;
	shfl.sync.down.b32	%r286|%p595, %r701, %r639, 31, -1;
	shfl.sync.down.b32	%r470|%p596, %r632, %r639, 31, -1;
	st.local.u32 	[%rd1+24], %r470;
	shfl.sync.down.b32	%r287|%p597, %r700, %r639, 31, -1;
	shfl.sync.down.b32	%r471|%p598, %r631, %r639, 31, -1;
	st.local.u32 	[%rd1+28], %r471;
	shfl.sync.down.b32	%r288|%p599, %r699, %r639, 31, -1;
	shfl.sync.down.b32	%r472|%p600, %r630, %r639, 31, -1;
	st.local.u32 	[%rd1+32], %r472;
	shfl.sync.down.b32	%r289|%p601, %r698, %r639, 31, -1;
	shfl.sync.down.b32	%r473|%p602, %r629, %r639, 31, -1;
	st.local.u32 	[%rd1+36], %r473;
	shfl.sync.down.b32	%r290|%p603, %r697, %r639, 31, -1;
	shfl.sync.down.b32	%r474|%p604, %r628, %r639, 31, -1;
	st.local.u32 	[%rd1+40], %r474;
	shfl.sync.down.b32	%r291|%p605, %r696, %r639, 31, -1;
	shfl.sync.down.b32	%r475|%p606, %r627, %r639, 31, -1;
	st.local.u32 	[%rd1+44], %r475;
	shfl.sync.down.b32	%r292|%p607, %r695, %r639, 31, -1;
	shfl.sync.down.b32	%r476|%p608, %r626, %r639, 31, -1;
	st.local.u32 	[%rd1+48], %r476;
	shfl.sync.down.b32	%r293|%p609, %r694, %r639, 31, -1;
	shfl.sync.down.b32	%r477|%p610, %r625, %r639, 31, -1;
	st.local.u32 	[%rd1+52], %r477;
	shfl.sync.down.b32	%r294|%p611, %r693, %r639, 31, -1;
	shfl.sync.down.b32	%r478|%p612, %r624, %r639, 31, -1;
	st.local.u32 	[%rd1+56], %r478;
	shfl.sync.down.b32	%r295|%p613, %r692, %r639, 31, -1;
	shfl.sync.down.b32	%r479|%p614, %r623, %r639, 31, -1;
	st.local.u32 	[%rd1+60], %r479;
	shfl.sync.down.b32	%r296|%p615, %r691, %r639, 31, -1;
	shfl.sync.down.b32	%r480|%p616, %r622, %r639, 31, -1;
	st.local.u32 	[%rd1+64], %r480;
	shfl.sync.down.b32	%r297|%p617, %r690, %r639, 31, -1;
	shfl.sync.down.b32	%r481|%p618, %r621, %r639, 31, -1;
	st.local.u32 	[%rd1+68], %r481;
	shfl.sync.down.b32	%r298|%p619, %r689, %r639, 31, -1;
	shfl.sync.down.b32	%r482|%p620, %r620, %r639, 31, -1;
	st.local.u32 	[%rd1+72], %r482;
	shfl.sync.down.b32	%r299|%p621, %r688, %r639, 31, -1;
	shfl.sync.down.b32	%r483|%p622, %r619, %r639, 31, -1;
	st.local.u32 	[%rd1+76], %r483;
	shfl.sync.down.b32	%r300|%p623, %r687, %r639, 31, -1;
	shfl.sync.down.b32	%r484|%p624, %r618, %r639, 31, -1;
	st.local.u32 	[%rd1+80], %r484;
	shfl.sync.down.b32	%r301|%p625, %r686, %r639, 31, -1;
	shfl.sync.down.b32	%r485|%p626, %r617, %r639, 31, -1;
	st.local.u32 	[%rd1+84], %r485;
	shfl.sync.down.b32	%r302|%p627, %r685, %r639, 31, -1;
	shfl.sync.down.b32	%r486|%p628, %r662, %r639, 31, -1;
	st.local.u32 	[%rd1+88], %r486;
	shl.b32 	%r639, %r639, 1;
	add.s32 	%r487, %r639, -1;
	and.b32  	%r492, %r487, %r163;
	setp.ne.s32 	%p629, %r492, 0;
	@%p629 bra 	$L__BB1_1116;
	setp.eq.s32 	%p630, %r638, %r280;
	mov.b64 	%rd1228, 0;
	@%p630 bra 	$L__BB1_587;
	setp.eq.s32 	%p631, %r638, %r281;
	mov.b64 	%rd1228, 1;
	@%p631 bra 	$L__BB1_587;
	setp.eq.s32 	%p632, %r638, %r282;
	mov.b64 	%rd1228, 2;
	@%p632 bra 	$L__BB1_587;
	setp.eq.s32 	%p633, %r638, %r283;
	mov.b64 	%rd1228, 3;
	@%p633 bra 	$L__BB1_587;
	setp.eq.s32 	%p634, %r638, %r284;
	mov.b64 	%rd1228, 4;
	@%p634 bra 	$L__BB1_587;
	setp.eq.s32 	%p635, %r638, %r285;
	mov.b64 	%rd1228, 5;
	@%p635 bra 	$L__BB1_587;
	setp.eq.s32 	%p636, %r638, %r286;
	mov.b64 	%rd1228, 6;
	@%p636 bra 	$L__BB1_587;
	setp.eq.s32 	%p637, %r638, %r287;
	mov.b64 	%rd1228, 7;
	@%p637 bra 	$L__BB1_587;
	setp.eq.s32 	%p638, %r638, %r288;
	mov.b64 	%rd1228, 8;
	@%p638 bra 	$L__BB1_587;
	setp.eq.s32 	%p639, %r638, %r289;
	mov.b64 	%rd1228, 9;
	@%p639 bra 	$L__BB1_587;
	setp.eq.s32 	%p640, %r638, %r290;
	mov.b64 	%rd1228, 10;
	@%p640 bra 	$L__BB1_587;
	setp.eq.s32 	%p641, %r638, %r291;
	mov.b64 	%rd1228, 11;
	@%p641 bra 	$L__BB1_587;
	setp.eq.s32 	%p642, %r638, %r292;
	mov.b64 	%rd1228, 12;
	@%p642 bra 	$L__BB1_587;
	setp.eq.s32 	%p643, %r638, %r293;
	mov.b64 	%rd1228, 13;
	@%p643 bra 	$L__BB1_587;
	setp.eq.s32 	%p644, %r638, %r294;
	mov.b64 	%rd1228, 14;
	@%p644 bra 	$L__BB1_587;
	setp.eq.s32 	%p645, %r638, %r295;
	mov.b64 	%rd1228, 15;
	@%p645 bra 	$L__BB1_587;
	setp.eq.s32 	%p646, %r638, %r296;
	mov.b64 	%rd1228, 16;
	@%p646 bra 	$L__BB1_587;
	setp.eq.s32 	%p647, %r638, %r297;
	mov.b64 	%rd1228, 17;
	@%p647 bra 	$L__BB1_587;
	setp.eq.s32 	%p648, %r638, %r298;
	mov.b64 	%rd1228, 18;
	@%p648 bra 	$L__BB1_587;
	setp.eq.s32 	%p649, %r638, %r299;
	mov.b64 	%rd1228, 19;
	@%p649 bra 	$L__BB1_587;
	setp.eq.s32 	%p650, %r638, %r300;
	mov.b64 	%rd1228, 20;
	@%p650 bra 	$L__BB1_587;
	setp.eq.s32 	%p651, %r638, %r301;
	mov.b64 	%rd1228, 21;
	@%p651 bra 	$L__BB1_587;
	setp.ne.s32 	%p652, %r638, %r302;
	mov.b64 	%rd1228, 22;
	@%p652 bra 	$L__BB1_588;
$L__BB1_587:
	shl.b64 	%rd651, %rd1228, 2;
	add.s64 	%rd652, %rd1, %rd651;
	ld.local.u32 	%r638, [%rd652];
$L__BB1_588:
	setp.eq.s32 	%p653, %r637, %r280;
	mov.b64 	%rd1229, 0;
	@%p653 bra 	$L__BB1_611;
	setp.eq.s32 	%p654, %r637, %r281;
	mov.b64 	%rd1229, 1;
	@%p654 bra 	$L__BB1_611;
	setp.eq.s32 	%p655, %r637, %r282;
	mov.b64 	%rd1229, 2;
	@%p655 bra 	$L__BB1_611;
	setp.eq.s32 	%p656, %r637, %r283;
	mov.b64 	%rd1229, 3;
	@%p656 bra 	$L__BB1_611;
	setp.eq.s32 	%p657, %r637, %r284;
	mov.b64 	%rd1229, 4;
	@%p657 bra 	$L__BB1_611;
	setp.eq.s32 	%p658, %r637, %r285;
	mov.b64 	%rd1229, 5;
	@%p658 bra 	$L__BB1_611;
	setp.eq.s32 	%p659, %r637, %r286;
	mov.b64 	%rd1229, 6;
	@%p659 bra 	$L__BB1_611;
	setp.eq.s32 	%p660, %r637, %r287;
	mov.b64 	%rd1229, 7;
	@%p660 bra 	$L__BB1_611;
	setp.eq.s32 	%p661, %r637, %r288;
	mov.b64 	%rd1229, 8;
	@%p661 bra 	$L__BB1_611;
	setp.eq.s32 	%p662, %r637, %r289;
	mov.b64 	%rd1229, 9;
	@%p662 bra 	$L__BB1_611;
	setp.eq.s32 	%p663, %r637, %r290;
	mov.b64 	%rd1229, 10;
	@%p663 bra 	$L__BB1_611;
	setp.eq.s32 	%p664, %r637, %r291;
	mov.b64 	%rd1229, 11;
	@%p664 bra 	$L__BB1_611;
	setp.eq.s32 	%p665, %r637, %r292;
	mov.b64 	%rd1229, 12;
	@%p665 bra 	$L__BB1_611;
	setp.eq.s32 	%p666, %r637, %r293;
	mov.b64 	%rd1229, 13;
	@%p666 bra 	$L__BB1_611;
	setp.eq.s32 	%p667, %r637, %r294;
	mov.b64 	%rd1229, 14;
	@%p667 bra 	$L__BB1_611;
	setp.eq.s32 	%p668, %r637, %r295;
	mov.b64 	%rd1229, 15;
	@%p668 bra 	$L__BB1_611;
	setp.eq.s32 	%p669, %r637, %r296;
	mov.b64 	%rd1229, 16;
	@%p669 bra 	$L__BB1_611;
	setp.eq.s32 	%p670, %r637, %r297;
	mov.b64 	%rd1229, 17;
	@%p670 bra 	$L__BB1_611;
	setp.eq.s32 	%p671, %r637, %r298;
	mov.b64 	%rd1229, 18;
	@%p671 bra 	$L__BB1_611;
	setp.eq.s32 	%p672, %r637, %r299;
	mov.b64 	%rd1229, 19;
	@%p672 bra 	$L__BB1_611;
	setp.eq.s32 	%p673, %r637, %r300;
	mov.b64 	%rd1229, 20;
	@%p673 bra 	$L__BB1_611;
	setp.eq.s32 	%p674, %r637, %r301;
	mov.b64 	%rd1229, 21;
	@%p674 bra 	$L__BB1_611;
	setp.ne.s32 	%p675, %r637, %r302;
	mov.b64 	%rd1229, 22;
	@%p675 bra 	$L__BB1_612;
$L__BB1_611:
	shl.b64 	%rd676, %rd1229, 2;
	add.s64 	%rd677, %rd1, %rd676;
	ld.local.u32 	%r637, [%rd677];
$L__BB1_612:
	setp.eq.s32 	%p676, %r636, %r280;
	mov.b64 	%rd1230, 0;
	@%p676 bra 	$L__BB1_635;
	setp.eq.s32 	%p677, %r636, %r281;
	mov.b64 	%rd1230, 1;
	@%p677 bra 	$L__BB1_635;
	setp.eq.s32 	%p678, %r636, %r282;
	mov.b64 	%rd1230, 2;
	@%p678 bra 	$L__BB1_635;
	setp.eq.s32 	%p679, %r636, %r283;
	mov.b64 	%rd1230, 3;
	@%p679 bra 	$L__BB1_635;
	setp.eq.s32 	%p680, %r636, %r284;
	mov.b64 	%rd1230, 4;
	@%p680 bra 	$L__BB1_635;
	setp.eq.s32 	%p681, %r636, %r285;
	mov.b64 	%rd1230, 5;
	@%p681 bra 	$L__BB1_635;
	setp.eq.s32 	%p682, %r636, %r286;
	mov.b64 	%rd1230, 6;
	@%p682 bra 	$L__BB1_635;
	setp.eq.s32 	%p683, %r636, %r287;
	mov.b64 	%rd1230, 7;
	@%p683 bra 	$L__BB1_635;
	setp.eq.s32 	%p684, %r636, %r288;
	mov.b64 	%rd1230, 8;
	@%p684 bra 	$L__BB1_635;
	setp.eq.s32 	%p685, %r636, %r289;
	mov.b64 	%rd1230, 9;
	@%p685 bra 	$L__BB1_635;
	setp.eq.s32 	%p686, %r636, %r290;
	mov.b64 	%rd1230, 10;
	@%p686 bra 	$L__BB1_635;
	setp.eq.s32 	%p687, %r636, %r291;
	mov.b64 	%rd1230, 11;
	@%p687 bra 	$L__BB1_635;
	setp.eq.s32 	%p688, %r636, %r292;
	mov.b64 	%rd1230, 12;
	@%p688 bra 	$L__BB1_635;
	setp.eq.s32 	%p689, %r636, %r293;
	mov.b64 	%rd1230, 13;
	@%p689 bra 	$L__BB1_635;
	setp.eq.s32 	%p690, %r636, %r294;
	mov.b64 	%rd1230, 14;
	@%p690 bra 	$L__BB1_635;
	setp.eq.s32 	%p691, %r636, %r295;
	mov.b64 	%rd1230, 15;
	@%p691 bra 	$L__BB1_635;
	setp.eq.s32 	%p692, %r636, %r296;
	mov.b64 	%rd1230, 16;
	@%p692 bra 	$L__BB1_635;
	setp.eq.s32 	%p693, %r636, %r297;
	mov.b64 	%rd1230, 17;
	@%p693 bra 	$L__BB1_635;
	setp.eq.s32 	%p694, %r636, %r298;
	mov.b64 	%rd1230, 18;
	@%p694 bra 	$L__BB1_635;
	setp.eq.s32 	%p695, %r636, %r299;
	mov.b64 	%rd1230, 19;
	@%p695 bra 	$L__BB1_635;
	setp.eq.s32 	%p696, %r636, %r300;
	mov.b64 	%rd1230, 20;
	@%p696 bra 	$L__BB1_635;
	setp.eq.s32 	%p697, %r636, %r301;
	mov.b64 	%rd1230, 21;
	@%p697 bra 	$L__BB1_635;
	setp.ne.s32 	%p698, %r636, %r302;
	mov.b64 	%rd1230, 22;
	@%p698 bra 	$L__BB1_636;
$L__BB1_635:
	shl.b64 	%rd701, %rd1230, 2;
	add.s64 	%rd702, %rd1, %rd701;
	ld.local.u32 	%r636, [%rd702];
$L__BB1_636:
	setp.eq.s32 	%p699, %r635, %r280;
	mov.b64 	%rd1231, 0;
	@%p699 bra 	$L__BB1_659;
	setp.eq.s32 	%p700, %r635, %r281;
	mov.b64 	%rd1231, 1;
	@%p700 bra 	$L__BB1_659;
	setp.eq.s32 	%p701, %r635, %r282;
	mov.b64 	%rd1231, 2;
	@%p701 bra 	$L__BB1_659;
	setp.eq.s32 	%p702, %r635, %r283;
	mov.b64 	%rd1231, 3;
	@%p702 bra 	$L__BB1_659;
	setp.eq.s32 	%p703, %r635, %r284;
	mov.b64 	%rd1231, 4;
	@%p703 bra 	$L__BB1_659;
	setp.eq.s32 	%p704, %r635, %r285;
	mov.b64 	%rd1231, 5;
	@%p704 bra 	$L__BB1_659;
	setp.eq.s32 	%p705, %r635, %r286;
	mov.b64 	%rd1231, 6;
	@%p705 bra 	$L__BB1_659;
	setp.eq.s32 	%p706, %r635, %r287;
	mov.b64 	%rd1231, 7;
	@%p706 bra 	$L__BB1_659;
	setp.eq.s32 	%p707, %r635, %r288;
	mov.b64 	%rd1231, 8;
	@%p707 bra 	$L__BB1_659;
	setp.eq.s32 	%p708, %r635, %r289;
	mov.b64 	%rd1231, 9;
	@%p708 bra 	$L__BB1_659;
	setp.eq.s32 	%p709, %r635, %r290;
	mov.b64 	%rd1231, 10;
	@%p709 bra 	$L__BB1_659;
	setp.eq.s32 	%p710, %r635, %r291;
	mov.b64 	%rd1231, 11;
	@%p710 bra 	$L__BB1_659;
	setp.eq.s32 	%p711, %r635, %r292;
	mov.b64 	%rd1231, 12;
	@%p711 bra 	$L__BB1_659;
	setp.eq.s32 	%p712, %r635, %r293;
	mov.b64 	%rd1231, 13;
	@%p712 bra 	$L__BB1_659;
	setp.eq.s32 	%p713, %r635, %r294;
	mov.b64 	%rd1231, 14;
	@%p713 bra 	$L__BB1_659;
	setp.eq.s32 	%p714, %r635, %r295;
	mov.b64 	%rd1231, 15;
	@%p714 bra 	$L__BB1_659;
	setp.eq.s32 	%p715, %r635, %r296;
	mov.b64 	%rd1231, 16;
	@%p715 bra 	$L__BB1_659;
	setp.eq.s32 	%p716, %r635, %r297;
	mov.b64 	%rd1231, 17;
	@%p716 bra 	$L__BB1_659;
	setp.eq.s32 	%p717, %r635, %r298;
	mov.b64 	%rd1231, 18;
	@%p717 bra 	$L__BB1_659;
	setp.eq.s32 	%p718, %r635, %r299;
	mov.b64 	%rd1231, 19;
	@%p718 bra 	$L__BB1_659;
	setp.eq.s32 	%p719, %r635, %r300;
	mov.b64 	%rd1231, 20;
	@%p719 bra 	$L__BB1_659;
	setp.eq.s32 	%p720, %r635, %r301;
	mov.b64 	%rd1231, 21;
	@%p720 bra 	$L__BB1_659;
	setp.ne.s32 	%p721, %r635, %r302;
	mov.b64 	%rd1231, 22;
	@%p721 bra 	$L__BB1_660;
$L__BB1_659:
	shl.b64 	%rd726, %rd1231, 2;
	add.s64 	%rd727, %rd1, %rd726;
	ld.local.u32 	%r635, [%rd727];
$L__BB1_660:
	setp.eq.s32 	%p722, %r634, %r280;
	mov.b64 	%rd1232, 0;
	@%p722 bra 	$L__BB1_683;
	setp.eq.s32 	%p723, %r634, %r281;
	mov.b64 	%rd1232, 1;
	@%p723 bra 	$L__BB1_683;
	setp.eq.s32 	%p724, %r634, %r282;
	mov.b64 	%rd1232, 2;
	@%p724 bra 	$L__BB1_683;
	setp.eq.s32 	%p725, %r634, %r283;
	mov.b64 	%rd1232, 3;
	@%p725 bra 	$L__BB1_683;
	setp.eq.s32 	%p726, %r634, %r284;
	mov.b64 	%rd1232, 4;
	@%p726 bra 	$L__BB1_683;
	setp.eq.s32 	%p727, %r634, %r285;
	mov.b64 	%rd1232, 5;
	@%p727 bra 	$L__BB1_683;
	setp.eq.s32 	%p728, %r634, %r286;
	mov.b64 	%rd1232, 6;
	@%p728 bra 	$L__BB1_683;
	setp.eq.s32 	%p729, %r634, %r287;
	mov.b64 	%rd1232, 7;
	@%p729 bra 	$L__BB1_683;
	setp.eq.s32 	%p730, %r634, %r288;
	mov.b64 	%rd1232, 8;
	@%p730 bra 	$L__BB1_683;
	setp.eq.s32 	%p731, %r634, %r289;
	mov.b64 	%rd1232, 9;
	@%p731 bra 	$L__BB1_683;
	setp.eq.s32 	%p732, %r634, %r290;
	mov.b64 	%rd1232, 10;
	@%p732 bra 	$L__BB1_683;
	setp.eq.s32 	%p733, %r634, %r291;
	mov.b64 	%rd1232, 11;
	@%p733 bra 	$L__BB1_683;
	setp.eq.s32 	%p734, %r634, %r292;
	mov.b64 	%rd1232, 12;
	@%p734 bra 	$L__BB1_683;
	setp.eq.s32 	%p735, %r634, %r293;
	mov.b64 	%rd1232, 13;
	@%p735 bra 	$L__BB1_683;
	setp.eq.s32 	%p736, %r634, %r294;
	mov.b64 	%rd1232, 14;
	@%p736 bra 	$L__BB1_683;
	setp.eq.s32 	%p737, %r634, %r295;
	mov.b64 	%rd1232, 15;
	@%p737 bra 	$L__BB1_683;
	setp.eq.s32 	%p738, %r634, %r296;
	mov.b64 	%rd1232, 16;
	@%p738 bra 	$L__BB1_683;
	setp.eq.s32 	%p739, %r634, %r297;
	mov.b64 	%rd1232, 17;
	@%p739 bra 	$L__BB1_683;
	setp.eq.s32 	%p740, %r634, %r298;
	mov.b64 	%rd1232, 18;
	@%p740 bra 	$L__BB1_683;
	setp.eq.s32 	%p741, %r634, %r299;
	mov.b64 	%rd1232, 19;
	@%p741 bra 	$L__BB1_683;
	setp.eq.s32 	%p742, %r634, %r300;
	mov.b64 	%rd1232, 20;
	@%p742 bra 	$L__BB1_683;
	setp.eq.s32 	%p743, %r634, %r301;
	mov.b64 	%rd1232, 21;
	@%p743 bra 	$L__BB1_683;
	setp.ne.s32 	%p744, %r634, %r302;
	mov.b64 	%rd1232, 22;
	@%p744 bra 	$L__BB1_684;
$L__BB1_683:
	shl.b64 	%rd751, %rd1232, 2;
	add.s64 	%rd752, %rd1, %rd751;
	ld.local.u32 	%r634, [%rd752];
$L__BB1_684:
	setp.eq.s32 	%p745, %r633, %r280;
	mov.b64 	%rd1233, 0;
	@%p745 bra 	$L__BB1_707;
	setp.eq.s32 	%p746, %r633, %r281;
	mov.b64 	%rd1233, 1;
	@%p746 bra 	$L__BB1_707;
	setp.eq.s32 	%p747, %r633, %r282;
	mov.b64 	%rd1233, 2;
	@%p747 bra 	$L__BB1_707;
	setp.eq.s32 	%p748, %r633, %r283;
	mov.b64 	%rd1233, 3;
	@%p748 bra 	$L__BB1_707;
	setp.eq.s32 	%p749, %r633, %r284;
	mov.b64 	%rd1233, 4;
	@%p749 bra 	$L__BB1_707;
	setp.eq.s32 	%p750, %r633, %r285;
	mov.b64 	%rd1233, 5;
	@%p750 bra 	$L__BB1_707;
	setp.eq.s32 	%p751, %r633, %r286;
	mov.b64 	%rd1233, 6;
	@%p751 bra 	$L__BB1_707;
	setp.eq.s32 	%p752, %r633, %r287;
	mov.b64 	%rd1233, 7;
	@%p752 bra 	$L__BB1_707;
	setp.eq.s32 	%p753, %r633, %r288;
	mov.b64 	%rd1233, 8;
	@%p753 bra 	$L__BB1_707;
	setp.eq.s32 	%p754, %r633, %r289;
	mov.b64 	%rd1233, 9;
	@%p754 bra 	$L__BB1_707;
	setp.eq.s32 	%p755, %r633, %r290;
	mov.b64 	%rd1233, 10;
	@%p755 bra 	$L__BB1_707;
	setp.eq.s32 	%p756, %r633, %r291;
	mov.b64 	%rd1233, 11;
	@%p756 bra 	$L__BB1_707;
	setp.eq.s32 	%p757, %r633, %r292;
	mov.b64 	%rd1233, 12;
	@%p757 bra 	$L__BB1_707;
	setp.eq.s32 	%p758, %r633, %r293;
	mov.b64 	%rd1233, 13;
	@%p758 bra 	$L__BB1_707;
	setp.eq.s32 	%p759, %r633, %r294;
	mov.b64 	%rd1233, 14;
	@%p759 bra 	$L__BB1_707;
	setp.eq.s32 	%p760, %r633, %r295;
	mov.b64 	%rd1233, 15;
	@%p760 bra 	$L__BB1_707;
	setp.eq.s32 	%p761, %r633, %r296;
	mov.b64 	%rd1233, 16;
	@%p761 bra 	$L__BB1_707;
	setp.eq.s32 	%p762, %r633, %r297;
	mov.b64 	%rd1233, 17;
	@%p762 bra 	$L__BB1_707;
	setp.eq.s32 	%p763, %r633, %r298;
	mov.b64 	%rd1233, 18;
	@%p763 bra 	$L__BB1_707;
	setp.eq.s32 	%p764, %r633, %r299;
	mov.b64 	%rd1233, 19;
	@%p764 bra 	$L__BB1_707;
	setp.eq.s32 	%p765, %r633, %r300;
	mov.b64 	%rd1233, 20;
	@%p765 bra 	$L__BB1_707;
	setp.eq.s32 	%p766, %r633, %r301;
	mov.b64 	%rd1233, 21;
	@%p766 bra 	$L__BB1_707;
	setp.ne.s32 	%p767, %r633, %r302;
	mov.b64 	%rd1233, 22;
	@%p767 bra 	$L__BB1_708;
$L__BB1_707:
	shl.b64 	%rd776, %rd1233, 2;
	add.s64 	%rd777, %rd1, %rd776;
	ld.local.u32 	%r633, [%rd777];
$L__BB1_708:
	setp.eq.s32 	%p768, %r632, %r280;
	mov.b64 	%rd1234, 0;
	@%p768 bra 	$L__BB1_731;
	setp.eq.s32 	%p769, %r632, %r281;
	mov.b64 	%rd1234, 1;
	@%p769 bra 	$L__BB1_731;
	setp.eq.s32 	%p770, %r632, %r282;
	mov.b64 	%rd1234, 2;
	@%p770 bra 	$L__BB1_731;
	setp.eq.s32 	%p771, %r632, %r283;
	mov.b64 	%rd1234, 3;
	@%p771 bra 	$L__BB1_731;
	setp.eq.s32 	%p772, %r632, %r284;
	mov.b64 	%rd1234, 4;
	@%p772 bra 	$L__BB1_731;
	setp.eq.s32 	%p773, %r632, %r285;
	mov.b64 	%rd1234, 5;
	@%p773 bra 	$L__BB1_731;
	setp.eq.s32 	%p774, %r632, %r286;
	mov.b64 	%rd1234, 6;
	@%p774 bra 	$L__BB1_731;
	setp.eq.s32 	%p775, %r632, %r287;
	mov.b64 	%rd1234, 7;
	@%p775 bra 	$L__BB1_731;
	setp.eq.s32 	%p776, %r632, %r288;
	mov.b64 	%rd1234, 8;
	@%p776 bra 	$L__BB1_731;
	setp.eq.s32 	%p777, %r632, %r289;
	mov.b64 	%rd1234, 9;
	@%p777 bra 	$L__BB1_731;
	setp.eq.s32 	%p778, %r632, %r290;
	mov.b64 	%rd1234, 10;
	@%p778 bra 	$L__BB1_731;
	setp.eq.s32 	%p779, %r632, %r291;
	mov.b64 	%rd1234, 11;
	@%p779 bra 	$L__BB1_731;
	setp.eq.s32 	%p780, %r632, %r292;
	mov.b64 	%rd1234, 12;
	@%p780 bra 	$L__BB1_731;
	setp.eq.s32 	%p781, %r632, %r293;
	mov.b64 	%rd1234, 13;
	@%p781 bra 	$L__BB1_731;
	setp.eq.s32 	%p782, %r632, %r294;
	mov.b64 	%rd1234, 14;
	@%p782 bra 	$L__BB1_731;
	setp.eq.s32 	%p783, %r632, %r295;
	mov.b64 	%rd1234, 15;
	@%p783 bra 	$L__BB1_731;
	setp.eq.s32 	%p784, %r632, %r296;
	mov.b64 	%rd1234, 16;
	@%p784 bra 	$L__BB1_731;
	setp.eq.s32 	%p785, %r632, %r297;
	mov.b64 	%rd1234, 17;
	@%p785 bra 	$L__BB1_731;
	setp.eq.s32 	%p786, %r632, %r298;
	mov.b64 	%rd1234, 18;
	@%p786 bra 	$L__BB1_731;
	setp.eq.s32 	%p787, %r632, %r299;
	mov.b64 	%rd1234, 19;
	@%p787 bra 	$L__BB1_731;
	setp.eq.s32 	%p788, %r632, %r300;
	mov.b64 	%rd1234, 20;
	@%p788 bra 	$L__BB1_731;
	setp.eq.s32 	%p789, %r632, %r301;
	mov.b64 	%rd1234, 21;
	@%p789 bra 	$L__BB1_731;
	setp.ne.s32 	%p790, %r632, %r302;
	mov.b64 	%rd1234, 22;
	@%p790 bra 	$L__BB1_732;
$L__BB1_731:
	shl.b64 	%rd801, %rd1234, 2;
	add.s64 	%rd802, %rd1, %rd801;
	ld.local.u32 	%r632, [%rd802];
$L__BB1_732:
	setp.eq.s32 	%p791, %r631, %r280;
	mov.b64 	%rd1235, 0;
	@%p791 bra 	$L__BB1_755;
	setp.eq.s32 	%p792, %r631, %r281;
	mov.b64 	%rd1235, 1;
	@%p792 bra 	$L__BB1_755;
	setp.eq.s32 	%p793, %r631, %r282;
	mov.b64 	%rd1235, 2;
	@%p793 bra 	$L__BB1_755;
	setp.eq.s32 	%p794, %r631, %r283;
	mov.b64 	%rd1235, 3;
	@%p794 bra 	$L__BB1_755;
	setp.eq.s32 	%p795, %r631, %r284;
	mov.b64 	%rd1235, 4;
	@%p795 bra 	$L__BB1_755;
	setp.eq.s32 	%p796, %r631, %r285;
	mov.b64 	%rd1235, 5;
	@%p796 bra 	$L__BB1_755;
	setp.eq.s32 	%p797, %r631, %r286;
	mov.b64 	%rd1235, 6;
	@%p797 bra 	$L__BB1_755;
	setp.eq.s32 	%p798, %r631, %r287;
	mov.b64 	%rd1235, 7;
	@%p798 bra 	$L__BB1_755;
	setp.eq.s32 	%p799, %r631, %r288;
	mov.b64 	%rd1235, 8;
	@%p799 bra 	$L__BB1_755;
	setp.eq.s32 	%p800, %r631, %r289;
	mov.b64 	%rd1235, 9;
	@%p800 bra 	$L__BB1_755;
	setp.eq.s32 	%p801, %r631, %r290;
	mov.b64 	%rd1235, 10;
	@%p801 bra 	$L__BB1_755;
	setp.eq.s32 	%p802, %r631, %r291;
	mov.b64 	%rd1235, 11;
	@%p802 bra 	$L__BB1_755;
	setp.eq.s32 	%p803, %r631, %r292;
	mov.b64 	%rd1235, 12;
	@%p803 bra 	$L__BB1_755;
	setp.eq.s32 	%p804, %r631, %r293;
	mov.b64 	%rd1235, 13;
	@%p804 bra 	$L__BB1_755;
	setp.eq.s32 	%p805, %r631, %r294;
	mov.b64 	%rd1235, 14;
	@%p805 bra 	$L__BB1_755;
	setp.eq.s32 	%p806, %r631, %r295;
	mov.b64 	%rd1235, 15;
	@%p806 bra 	$L__BB1_755;
	setp.eq.s32 	%p807, %r631, %r296;
	mov.b64 	%rd1235, 16;
	@%p807 bra 	$L__BB1_755;
	setp.eq.s32 	%p808, %r631, %r297;
	mov.b64 	%rd1235, 17;
	@%p808 bra 	$L__BB1_755;
	setp.eq.s32 	%p809, %r631, %r298;
	mov.b64 	%rd1235, 18;
	@%p809 bra 	$L__BB1_755;
	setp.eq.s32 	%p810, %r631, %r299;
	mov.b64 	%rd1235, 19;
	@%p810 bra 	$L__BB1_755;
	setp.eq.s32 	%p811, %r631, %r300;
	mov.b64 	%rd1235, 20;
	@%p811 bra 	$L__BB1_755;
	setp.eq.s32 	%p812, %r631, %r301;
	mov.b64 	%rd1235, 21;
	@%p812 bra 	$L__BB1_755;
	setp.ne.s32 	%p813, %r631, %r302;
	mov.b64 	%rd1235, 22;
	@%p813 bra 	$L__BB1_756;
$L__BB1_755:
	shl.b64 	%rd826, %rd1235, 2;
	add.s64 	%rd827, %rd1, %rd826;
	ld.local.u32 	%r631, [%rd827];
$L__BB1_756:
	setp.eq.s32 	%p814, %r630, %r280;
	mov.b64 	%rd1236, 0;
	@%p814 bra 	$L__BB1_779;
	setp.eq.s32 	%p815, %r630, %r281;
	mov.b64 	%rd1236, 1;
	@%p815 bra 	$L__BB1_779;
	setp.eq.s32 	%p816, %r630, %r282;
	mov.b64 	%rd1236, 2;
	@%p816 bra 	$L__BB1_779;
	setp.eq.s32 	%p817, %r630, %r283;
	mov.b64 	%rd1236, 3;
	@%p817 bra 	$L__BB1_779;
	setp.eq.s32 	%p818, %r630, %r284;
	mov.b64 	%rd1236, 4;
	@%p818 bra 	$L__BB1_779;
	setp.eq.s32 	%p819, %r630, %r285;
	mov.b64 	%rd1236, 5;
	@%p819 bra 	$L__BB1_779;
	setp.eq.s32 	%p820, %r630, %r286;
	mov.b64 	%rd1236, 6;
	@%p820 bra 	$L__BB1_779;
	setp.eq.s32 	%p821, %r630, %r287;
	mov.b64 	%rd1236, 7;
	@%p821 bra 	$L__BB1_779;
	setp.eq.s32 	%p822, %r630, %r288;
	mov.b64 	%rd1236, 8;
	@%p822 bra 	$L__BB1_779;
	setp.eq.s32 	%p823, %r630, %r289;
	mov.b64 	%rd1236, 9;
	@%p823 bra 	$L__BB1_779;
	setp.eq.s32 	%p824, %r630, %r290;
	mov.b64 	%rd1236, 10;
	@%p824 bra 	$L__BB1_779;
	setp.eq.s32 	%p825, %r630, %r291;
	mov.b64 	%rd1236, 11;
	@%p825 bra 	$L__BB1_779;
	setp.eq.s32 	%p826, %r630, %r292;
	mov.b64 	%rd1236, 12;
	@%p826 bra 	$L__BB1_779;
	setp.eq.s32 	%p827, %r630, %r293;
	mov.b64 	%rd1236, 13;
	@%p827 bra 	$L__BB1_779;
	setp.eq.s32 	%p828, %r630, %r294;
	mov.b64 	%rd1236, 14;
	@%p828 bra 	$L__BB1_779;
	setp.eq.s32 	%p829, %r630, %r295;
	mov.b64 	%rd1236, 15;
	@%p829 bra 	$L__BB1_779;
	setp.eq.s32 	%p830, %r630, %r296;
	mov.b64 	%rd1236, 16;
	@%p830 bra 	$L__BB1_779;
	setp.eq.s32 	%p831, %r630, %r297;
	mov.b64 	%rd1236, 17;
	@%p831 bra 	$L__BB1_779;
	setp.eq.s32 	%p832, %r630, %r298;
	mov.b64 	%rd1236, 18;
	@%p832 bra 	$L__BB1_779;
	setp.eq.s32 	%p833, %r630, %r299;
	mov.b64 	%rd1236, 19;
	@%p833 bra 	$L__BB1_779;
	setp.eq.s32 	%p834, %r630, %r300;
	mov.b64 	%rd1236, 20;
	@%p834 bra 	$L__BB1_779;
	setp.eq.s32 	%p835, %r630, %r301;
	mov.b64 	%rd1236, 21;
	@%p835 bra 	$L__BB1_779;
	setp.ne.s32 	%p836, %r630, %r302;
	mov.b64 	%rd1236, 22;
	@%p836 bra 	$L__BB1_780;
$L__BB1_779:
	shl.b64 	%rd851, %rd1236, 2;
	add.s64 	%rd852, %rd1, %rd851;
	ld.local.u32 	%r630, [%rd852];
$L__BB1_780:
	setp.eq.s32 	%p837, %r629, %r280;
	mov.b64 	%rd1237, 0;
	@%p837 bra 	$L__BB1_803;
	setp.eq.s32 	%p838, %r629, %r281;
	mov.b64 	%rd1237, 1;
	@%p838 bra 	$L__BB1_803;
	setp.eq.s32 	%p839, %r629, %r282;
	mov.b64 	%rd1237, 2;
	@%p839 bra 	$L__BB1_803;
	setp.eq.s32 	%p840, %r629, %r283;
	mov.b64 	%rd1237, 3;
	@%p840 bra 	$L__BB1_803;
	setp.eq.s32 	%p841, %r629, %r284;
	mov.b64 	%rd1237, 4;
	@%p841 bra 	$L__BB1_803;
	setp.eq.s32 	%p842, %r629, %r285;
	mov.b64 	%rd1237, 5;
	@%p842 bra 	$L__BB1_803;
	setp.eq.s32 	%p843, %r629, %r286;
	mov.b64 	%rd1237, 6;
	@%p843 bra 	$L__BB1_803;
	setp.eq.s32 	%p844, %r629, %r287;
	mov.b64 	%rd1237, 7;
	@%p844 bra 	$L__BB1_803;
	setp.eq.s32 	%p845, %r629, %r288;
	mov.b64 	%rd1237, 8;
	@%p845 bra 	$L__BB1_803;
	setp.eq.s32 	%p846, %r629, %r289;
	mov.b64 	%rd1237, 9;
	@%p846 bra 	$L__BB1_803;
	setp.eq.s32 	%p847, %r629, %r290;
	mov.b64 	%rd1237, 10;
	@%p847 bra 	$L__BB1_803;
	setp.eq.s32 	%p848, %r629, %r291;
	mov.b64 	%rd1237, 11;
	@%p848 bra 	$L__BB1_803;
	setp.eq.s32 	%p849, %r629, %r292;
	mov.b64 	%rd1237, 12;
	@%p849 bra 	$L__BB1_803;
	setp.eq.s32 	%p850, %r629, %r293;
	mov.b64 	%rd1237, 13;
	@%p850 bra 	$L__BB1_803;
	setp.eq.s32 	%p851, %r629, %r294;
	mov.b64 	%rd1237, 14;
	@%p851 bra 	$L__BB1_803;
	setp.eq.s32 	%p852, %r629, %r295;
	mov.b64 	%rd1237, 15;
	@%p852 bra 	$L__BB1_803;
	setp.eq.s32 	%p853, %r629, %r296;
	mov.b64 	%rd1237, 16;
	@%p853 bra 	$L__BB1_803;
	setp.eq.s32 	%p854, %r629, %r297;
	mov.b64 	%rd1237, 17;
	@%p854 bra 	$L__BB1_803;
	setp.eq.s32 	%p855, %r629, %r298;
	mov.b64 	%rd1237, 18;
	@%p855 bra 	$L__BB1_803;
	setp.eq.s32 	%p856, %r629, %r299;
	mov.b64 	%rd1237, 19;
	@%p856 bra 	$L__BB1_803;
	setp.eq.s32 	%p857, %r629, %r300;
	mov.b64 	%rd1237, 20;
	@%p857 bra 	$L__BB1_803;
	setp.eq.s32 	%p858, %r629, %r301;
	mov.b64 	%rd1237, 21;
	@%p858 bra 	$L__BB1_803;
	setp.ne.s32 	%p859, %r629, %r302;
	mov.b64 	%rd1237, 22;
	@%p859 bra 	$L__BB1_804;
$L__BB1_803:
	shl.b64 	%rd876, %rd1237, 2;
	add.s64 	%rd877, %rd1, %rd876;
	ld.local.u32 	%r629, [%rd877];
$L__BB1_804:
	setp.eq.s32 	%p860, %r628, %r280;
	mov.b64 	%rd1238, 0;
	@%p860 bra 	$L__BB1_827;
	setp.eq.s32 	%p861, %r628, %r281;
	mov.b64 	%rd1238, 1;
	@%p861 bra 	$L__BB1_827;
	setp.eq.s32 	%p862, %r628, %r282;
	mov.b64 	%rd1238, 2;
	@%p862 bra 	$L__BB1_827;
	setp.eq.s32 	%p863, %r628, %r283;
	mov.b64 	%rd1238, 3;
	@%p863 bra 	$L__BB1_827;
	setp.eq.s32 	%p864, %r628, %r284;
	mov.b64 	%rd1238, 4;
	@%p864 bra 	$L__BB1_827;
	setp.eq.s32 	%p865, %r628, %r285;
	mov.b64 	%rd1238, 5;
	@%p865 bra 	$L__BB1_827;
	setp.eq.s32 	%p866, %r628, %r286;
	mov.b64 	%rd1238, 6;
	@%p866 bra 	$L__BB1_827;
	setp.eq.s32 	%p867, %r628, %r287;
	mov.b64 	%rd1238, 7;
	@%p867 bra 	$L__BB1_827;
	setp.eq.s32 	%p868, %r628, %r288;
	mov.b64 	%rd1238, 8;
	@%p868 bra 	$L__BB1_827;
	setp.eq.s32 	%p869, %r628, %r289;
	mov.b64 	%rd1238, 9;
	@%p869 bra 	$L__BB1_827;
	setp.eq.s32 	%p870, %r628, %r290;
	mov.b64 	%rd1238, 10;
	@%p870 bra 	$L__BB1_827;
	setp.eq.s32 	%p871, %r628, %r291;
	mov.b64 	%rd1238, 11;
	@%p871 bra 	$L__BB1_827;
	setp.eq.s32 	%p872, %r628, %r292;
	mov.b64 	%rd1238, 12;
	@%p872 bra 	$L__BB1_827;
	setp.eq.s32 	%p873, %r628, %r293;
	mov.b64 	%rd1238, 13;
	@%p873 bra 	$L__BB1_827;
	setp.eq.s32 	%p874, %r628, %r294;
	mov.b64 	%rd1238, 14;
	@%p874 bra 	$L__BB1_827;
	setp.eq.s32 	%p875, %r628, %r295;
	mov.b64 	%rd1238, 15;
	@%p875 bra 	$L__BB1_827;
	setp.eq.s32 	%p876, %r628, %r296;
	mov.b64 	%rd1238, 16;
	@%p876 bra 	$L__BB1_827;
	setp.eq.s32 	%p877, %r628, %r297;
	mov.b64 	%rd1238, 17;
	@%p877 bra 	$L__BB1_827;
	setp.eq.s32 	%p878, %r628, %r298;
	mov.b64 	%rd1238, 18;
	@%p878 bra 	$L__BB1_827;
	setp.eq.s32 	%p879, %r628, %r299;
	mov.b64 	%rd1238, 19;
	@%p879 bra 	$L__BB1_827;
	setp.eq.s32 	%p880, %r628, %r300;
	mov.b64 	%rd1238, 20;
	@%p880 bra 	$L__BB1_827;
	setp.eq.s32 	%p881, %r628, %r301;
	mov.b64 	%rd1238, 21;
	@%p881 bra 	$L__BB1_827;
	setp.ne.s32 	%p882, %r628, %r302;
	mov.b64 	%rd1238, 22;
	@%p882 bra 	$L__BB1_828;
$L__BB1_827:
	shl.b64 	%rd901, %rd1238, 2;
	add.s64 	%rd902, %rd1, %rd901;
	ld.local.u32 	%r628, [%rd902];
$L__BB1_828:
	setp.eq.s32 	%p883, %r627, %r280;
	mov.b64 	%rd1239, 0;
	@%p883 bra 	$L__BB1_851;
	setp.eq.s32 	%p884, %r627, %r281;
	mov.b64 	%rd1239, 1;
	@%p884 bra 	$L__BB1_851;
	setp.eq.s32 	%p885, %r627, %r282;
	mov.b64 	%rd1239, 2;
	@%p885 bra 	$L__BB1_851;
	setp.eq.s32 	%p886, %r627, %r283;
	mov.b64 	%rd1239, 3;
	@%p886 bra 	$L__BB1_851;
	setp.eq.s32 	%p887, %r627, %r284;
	mov.b64 	%rd1239, 4;
	@%p887 bra 	$L__BB1_851;
	setp.eq.s32 	%p888, %r627, %r285;
	mov.b64 	%rd1239, 5;
	@%p888 bra 	$L__BB1_851;
	setp.eq.s32 	%p889, %r627, %r286;
	mov.b64 	%rd1239, 6;
	@%p889 bra 	$L__BB1_851;
	setp.eq.s32 	%p890, %r627, %r287;
	mov.b64 	%rd1239, 7;
	@%p890 bra 	$L__BB1_851;
	setp.eq.s32 	%p891, %r627, %r288;
	mov.b64 	%rd1239, 8;
	@%p891 bra 	$L__BB1_851;
	setp.eq.s32 	%p892, %r627, %r289;
	mov.b64 	%rd1239, 9;
	@%p892 bra 	$L__BB1_851;
	setp.eq.s32 	%p893, %r627, %r290;
	mov.b64 	%rd1239, 10;
	@%p893 bra 	$L__BB1_851;
	setp.eq.s32 	%p894, %r627, %r291;
	mov.b64 	%rd1239, 11;
	@%p894 bra 	$L__BB1_851;
	setp.eq.s32 	%p895, %r627, %r292;
	mov.b64 	%rd1239, 12;
	@%p895 bra 	$L__BB1_851;
	setp.eq.s32 	%p896, %r627, %r293;
	mov.b64 	%rd1239, 13;
	@%p896 bra 	$L__BB1_851;
	setp.eq.s32 	%p897, %r627, %r294;
	mov.b64 	%rd1239, 14;
	@%p897 bra 	$L__BB1_851;
	setp.eq.s32 	%p898, %r627, %r295;
	mov.b64 	%rd1239, 15;
	@%p898 bra 	$L__BB1_851;
	setp.eq.s32 	%p899, %r627, %r296;
	mov.b64 	%rd1239, 16;
	@%p899 bra 	$L__BB1_851;
	setp.eq.s32 	%p900, %r627, %r297;
	mov.b64 	%rd1239, 17;
	@%p900 bra 	$L__BB1_851;
	setp.eq.s32 	%p901, %r627, %r298;
	mov.b64 	%rd1239, 18;
	@%p901 bra 	$L__BB1_851;
	setp.eq.s32 	%p902, %r627, %r299;
	mov.b64 	%rd1239, 19;
	@%p902 bra 	$L__BB1_851;
	setp.eq.s32 	%p903, %r627, %r300;
	mov.b64 	%rd1239, 20;
	@%p903 bra 	$L__BB1_851;
	setp.eq.s32 	%p904, %r627, %r301;
	mov.b64 	%rd1239, 21;
	@%p904 bra 	$L__BB1_851;
	setp.ne.s32 	%p905, %r627, %r302;
	mov.b64 	%rd1239, 22;
	@%p905 bra 	$L__BB1_852;
$L__BB1_851:
	shl.b64 	%rd926, %rd1239, 2;
	add.s64 	%rd927, %rd1, %rd926;
	ld.local.u32 	%r627, [%rd927];
$L__BB1_852:
	setp.eq.s32 	%p906, %r626, %r280;
	mov.b64 	%rd1240, 0;
	@%p906 bra 	$L__BB1_875;
	setp.eq.s32 	%p907, %r626, %r281;
	mov.b64 	%rd1240, 1;
	@%p907 bra 	$L__BB1_875;
	setp.eq.s32 	%p908, %r626, %r282;
	mov.b64 	%rd1240, 2;
	@%p908 bra 	$L__BB1_875;
	setp.eq.s32 	%p909, %r626, %r283;
	mov.b64 	%rd1240, 3;
	@%p909 bra 	$L__BB1_875;
	setp.eq.s32 	%p910, %r626, %r284;
	mov.b64 	%rd1240, 4;
	@%p910 bra 	$L__BB1_875;
	setp.eq.s32 	%p911, %r626, %r285;
	mov.b64 	%rd1240, 5;
	@%p911 bra 	$L__BB1_875;
	setp.eq.s32 	%p912, %r626, %r286;
	mov.b64 	%rd1240, 6;
	@%p912 bra 	$L__BB1_875;
	setp.eq.s32 	%p913, %r626, %r287;
	mov.b64 	%rd1240, 7;
	@%p913 bra 	$L__BB1_875;
	setp.eq.s32 	%p914, %r626, %r288;
	mov.b64 	%rd1240, 8;
	@%p914 bra 	$L__BB1_875;
	setp.eq.s32 	%p915, %r626, %r289;
	mov.b64 	%rd1240, 9;
	@%p915 bra 	$L__BB1_875;
	setp.eq.s32 	%p916, %r626, %r290;
	mov.b64 	%rd1240, 10;
	@%p916 bra 	$L__BB1_875;
	setp.eq.s32 	%p917, %r626, %r291;
	mov.b64 	%rd1240, 11;
	@%p917 bra 	$L__BB1_875;
	setp.eq.s32 	%p918, %r626, %r292;
	mov.b64 	%rd1240, 12;
	@%p918 bra 	$L__BB1_875;
	setp.eq.s32 	%p919, %r626, %r293;
	mov.b64 	%rd1240, 13;
	@%p919 bra 	$L__BB1_875;
	setp.eq.s32 	%p920, %r626, %r294;
	mov.b64 	%rd1240, 14;
	@%p920 bra 	$L__BB1_875;
	setp.eq.s32 	%p921, %r626, %r295;
	mov.b64 	%rd1240, 15;
	@%p921 bra 	$L__BB1_875;
	setp.eq.s32 	%p922, %r626, %r296;
	mov.b64 	%rd1240, 16;
	@%p922 bra 	$L__BB1_875;
	setp.eq.s32 	%p923, %r626, %r297;
	mov.b64 	%rd1240, 17;
	@%p923 bra 	$L__BB1_875;
	setp.eq.s32 	%p924, %r626, %r298;
	mov.b64 	%rd1240, 18;
	@%p924 bra 	$L__BB1_875;
	setp.eq.s32 	%p925, %r626, %r299;
	mov.b64 	%rd1240, 19;
	@%p925 bra 	$L__BB1_875;
	setp.eq.s32 	%p926, %r626, %r300;
	mov.b64 	%rd1240, 20;
	@%p926 bra 	$L__BB1_875;
	setp.eq.s32 	%p927, %r626, %r301;
	mov.b64 	%rd1240, 21;
	@%p927 bra 	$L__BB1_875;
	setp.ne.s32 	%p928, %r626, %r302;
	mov.b64 	%rd1240, 22;
	@%p928 bra 	$L__BB1_876;
$L__BB1_875:
	shl.b64 	%rd951, %rd1240, 2;
	add.s64 	%rd952, %rd1, %rd951;
	ld.local.u32 	%r626, [%rd952];
$L__BB1_876:
	setp.eq.s32 	%p929, %r625, %r280;
	mov.b64 	%rd1241, 0;
	@%p929 bra 	$L__BB1_899;
	setp.eq.s32 	%p930, %r625, %r281;
	mov.b64 	%rd1241, 1;
	@%p930 bra 	$L__BB1_899;
	setp.eq.s32 	%p931, %r625, %r282;
	mov.b64 	%rd1241, 2;
	@%p931 bra 	$L__BB1_899;
	setp.eq.s32 	%p932, %r625, %r283;
	mov.b64 	%rd1241, 3;
	@%p932 bra 	$L__BB1_899;
	setp.eq.s32 	%p933, %r625, %r284;
	mov.b64 	%rd1241, 4;
	@%p933 bra 	$L__BB1_899;
	setp.eq.s32 	%p934, %r625, %r285;
	mov.b64 	%rd1241, 5;
	@%p934 bra 	$L__BB1_899;
	setp.eq.s32 	%p935, %r625, %r286;
	mov.b64 	%rd1241, 6;
	@%p935 bra 	$L__BB1_899;
	setp.eq.s32 	%p936, %r625, %r287;
	mov.b64 	%rd1241, 7;
	@%p936 bra 	$L__BB1_899;
	setp.eq.s32 	%p937, %r625, %r288;
	mov.b64 	%rd1241, 8;
	@%p937 bra 	$L__BB1_899;
	setp.eq.s32 	%p938, %r625, %r289;
	mov.b64 	%rd1241, 9;
	@%p938 bra 	$L__BB1_899;
	setp.eq.s32 	%p939, %r625, %r290;
	mov.b64 	%rd1241, 10;
	@%p939 bra 	$L__BB1_899;
	setp.eq.s32 	%p940, %r625, %r291;
	mov.b64 	%rd1241, 11;
	@%p940 bra 	$L__BB1_899;
	setp.eq.s32 	%p941, %r625, %r292;
	mov.b64 	%rd1241, 12;
	@%p941 bra 	$L__BB1_899;
	setp.eq.s32 	%p942, %r625, %r293;
	mov.b64 	%rd1241, 13;
	@%p942 bra 	$L__BB1_899;
	setp.eq.s32 	%p943, %r625, %r294;
	mov.b64 	%rd1241, 14;
	@%p943 bra 	$L__BB1_899;
	setp.eq.s32 	%p944, %r625, %r295;
	mov.b64 	%rd1241, 15;
	@%p944 bra 	$L__BB1_899;
	setp.eq.s32 	%p945, %r625, %r296;
	mov.b64 	%rd1241, 16;
	@%p945 bra 	$L__BB1_899;
	setp.eq.s32 	%p946, %r625, %r297;
	mov.b64 	%rd1241, 17;
	@%p946 bra 	$L__BB1_899;
	setp.eq.s32 	%p947, %r625, %r298;
	mov.b64 	%rd1241, 18;
	@%p947 bra 	$L__BB1_899;
	setp.eq.s32 	%p948, %r625, %r299;
	mov.b64 	%rd1241, 19;
	@%p948 bra 	$L__BB1_899;
	setp.eq.s32 	%p949, %r625, %r300;
	mov.b64 	%rd1241, 20;
	@%p949 bra 	$L__BB1_899;
	setp.eq.s32 	%p950, %r625, %r301;
	mov.b64 	%rd1241, 21;
	@%p950 bra 	$L__BB1_899;
	setp.ne.s32 	%p951, %r625, %r302;
	mov.b64 	%rd1241, 22;
	@%p951 bra 	$L__BB1_900;
$L__BB1_899:
	shl.b64 	%rd976, %rd1241, 2;
	add.s64 	%rd977, %rd1, %rd976;
	ld.local.u32 	%r625, [%rd977];
$L__BB1_900:
	setp.eq.s32 	%p952, %r624, %r280;
	mov.b64 	%rd1242, 0;
	@%p952 bra 	$L__BB1_923;
	setp.eq.s32 	%p953, %r624, %r281;
	mov.b64 	%rd1242, 1;
	@%p953 bra 	$L__BB1_923;
	setp.eq.s32 	%p954, %r624, %r282;
	mov.b64 	%rd1242, 2;
	@%p954 bra 	$L__BB1_923;
	setp.eq.s32 	%p955, %r624, %r283;
	mov.b64 	%rd1242, 3;
	@%p955 bra 	$L__BB1_923;
	setp.eq.s32 	%p956, %r624, %r284;
	mov.b64 	%rd1242, 4;
	@%p956 bra 	$L__BB1_923;
	setp.eq.s32 	%p957, %r624, %r285;
	mov.b64 	%rd1242, 5;
	@%p957 bra 	$L__BB1_923;
	setp.eq.s32 	%p958, %r624, %r286;
	mov.b64 	%rd1242, 6;
	@%p958 bra 	$L__BB1_923;
	setp.eq.s32 	%p959, %r624, %r287;
	mov.b64 	%rd1242, 7;
	@%p959 bra 	$L__BB1_923;
	setp.eq.s32 	%p960, %r624, %r288;
	mov.b64 	%rd1242, 8;
	@%p960 bra 	$L__BB1_923;
	setp.eq.s32 	%p961, %r624, %r289;
	mov.b64 	%rd1242, 9;
	@%p961 bra 	$L__BB1_923;
	setp.eq.s32 	%p962, %r624, %r290;
	mov.b64 	%rd1242, 10;
	@%p962 bra 	$L__BB1_923;
	setp.eq.s32 	%p963, %r624, %r291;
	mov.b64 	%rd1242, 11;
	@%p963 bra 	$L__BB1_923;
	setp.eq.s32 	%p964, %r624, %r292;
	mov.b64 	%rd1242, 12;
	@%p964 bra 	$L__BB1_923;
	setp.eq.s32 	%p965, %r624, %r293;
	mov.b64 	%rd1242, 13;
	@%p965 bra 	$L__BB1_923;
	setp.eq.s32 	%p966, %r624, %r294;
	mov.b64 	%rd1242, 14;
	@%p966 bra 	$L__BB1_923;
	setp.eq.s32 	%p967, %r624, %r295;
	mov.b64 	%rd1242, 15;
	@%p967 bra 	$L__BB1_923;
	setp.eq.s32 	%p968, %r624, %r296;
	mov.b64 	%rd1242, 16;
	@%p968 bra 	$L__BB1_923;
	setp.eq.s32 	%p969, %r624, %r297;
	mov.b64 	%rd1242, 17;
	@%p969 bra 	$L__BB1_923;
	setp.eq.s32 	%p970, %r624, %r298;
	mov.b64 	%rd1242, 18;
	@%p970 bra 	$L__BB1_923;
	setp.eq.s32 	%p971, %r624, %r299;
	mov.b64 	%rd1242, 19;
	@%p971 bra 	$L__BB1_923;
	setp.eq.s32 	%p972, %r624, %r300;
	mov.b64 	%rd1242, 20;
	@%p972 bra 	$L__BB1_923;
	setp.eq.s32 	%p973, %r624, %r301;
	mov.b64 	%rd1242, 21;
	@%p973 bra 	$L__BB1_923;
	setp.ne.s32 	%p974, %r624, %r302;
	mov.b64 	%rd1242, 22;
	@%p974 bra 	$L__BB1_924;
$L__BB1_923:
	shl.b64 	%rd1001, %rd1242, 2;
	add.s64 	%rd1002, %rd1, %rd1001;
	ld.local.u32 	%r624, [%rd1002];
$L__BB1_924:
	setp.eq.s32 	%p975, %r623, %r280;
	mov.b64 	%rd1243, 0;
	@%p975 bra 	$L__BB1_947;
	setp.eq.s32 	%p976, %r623, %r281;
	mov.b64 	%rd1243, 1;
	@%p976 bra 	$L__BB1_947;
	setp.eq.s32 	%p977, %r623, %r282;
	mov.b64 	%rd1243, 2;
	@%p977 bra 	$L__BB1_947;
	setp.eq.s32 	%p978, %r623, %r283;
	mov.b64 	%rd1243, 3;
	@%p978 bra 	$L__BB1_947;
	setp.eq.s32 	%p979, %r623, %r284;
	mov.b64 	%rd1243, 4;
	@%p979 bra 	$L__BB1_947;
	setp.eq.s32 	%p980, %r623, %r285;
	mov.b64 	%rd1243, 5;
	@%p980 bra 	$L__BB1_947;
	setp.eq.s32 	%p981, %r623, %r286;
	mov.b64 	%rd1243, 6;
	@%p981 bra 	$L__BB1_947;
	setp.eq.s32 	%p982, %r623, %r287;
	mov.b64 	%rd1243, 7;
	@%p982 bra 	$L__BB1_947;
	setp.eq.s32 	%p983, %r623, %r288;
	mov.b64 	%rd1243, 8;
	@%p983 bra 	$L__BB1_947;
	setp.eq.s32 	%p984, %r623, %r289;
	mov.b64 	%rd1243, 9;
	@%p984 bra 	$L__BB1_947;
	setp.eq.s32 	%p985, %r623, %r290;
	mov.b64 	%rd1243, 10;
	@%p985 bra 	$L__BB1_947;
	setp.eq.s32 	%p986, %r623, %r291;
	mov.b64 	%rd1243, 11;
	@%p986 bra 	$L__BB1_947;
	setp.eq.s32 	%p987, %r623, %r292;
	mov.b64 	%rd1243, 12;
	@%p987 bra 	$L__BB1_947;
	setp.eq.s32 	%p988, %r623, %r293;
	mov.b64 	%rd1243, 13;
	@%p988 bra 	$L__BB1_947;
	setp.eq.s32 	%p989, %r623, %r294;
	mov.b64 	%rd1243, 14;
	@%p989 bra 	$L__BB1_947;
	setp.eq.s32 	%p990, %r623, %r295;
	mov.b64 	%rd1243, 15;
	@%p990 bra 	$L__BB1_947;
	setp.eq.s32 	%p991, %r623, %r296;
	mov.b64 	%rd1243, 16;
	@%p991 bra 	$L__BB1_947;
	setp.eq.s32 	%p992, %r623, %r297;
	mov.b64 	%rd1243, 17;
	@%p992 bra 	$L__BB1_947;
	setp.eq.s32 	%p993, %r623, %r298;
	mov.b64 	%rd1243, 18;
	@%p993 bra 	$L__BB1_947;
	setp.eq.s32 	%p994, %r623, %r299;
	mov.b64 	%rd1243, 19;
	@%p994 bra 	$L__BB1_947;
	setp.eq.s32 	%p995, %r623, %r300;
	mov.b64 	%rd1243, 20;
	@%p995 bra 	$L__BB1_947;
	setp.eq.s32 	%p996, %r623, %r301;
	mov.b64 	%rd1243, 21;
	@%p996 bra 	$L__BB1_947;
	setp.ne.s32 	%p997, %r623, %r302;
	mov.b64 	%rd1243, 22;
	@%p997 bra 	$L__BB1_948;
$L__BB1_947:
	shl.b64 	%rd1026, %rd1243, 2;
	add.s64 	%rd1027, %rd1, %rd1026;
	ld.local.u32 	%r623, [%rd1027];
$L__BB1_948:
	setp.eq.s32 	%p998, %r622, %r280;
	mov.b64 	%rd1244, 0;
	@%p998 bra 	$L__BB1_971;
	setp.eq.s32 	%p999, %r622, %r281;
	mov.b64 	%rd1244, 1;
	@%p999 bra 	$L__BB1_971;
	setp.eq.s32 	%p1000, %r622, %r282;
	mov.b64 	%rd1244, 2;
	@%p1000 bra 	$L__BB1_971;
	setp.eq.s32 	%p1001, %r622, %r283;
	mov.b64 	%rd1244, 3;
	@%p1001 bra 	$L__BB1_971;
	setp.eq.s32 	%p1002, %r622, %r284;
	mov.b64 	%rd1244, 4;
	@%p1002 bra 	$L__BB1_971;
	setp.eq.s32 	%p1003, %r622, %r285;
	mov.b64 	%rd1244, 5;
	@%p1003 bra 	$L__BB1_971;
	setp.eq.s32 	%p1004, %r622, %r286;
	mov.b64 	%rd1244, 6;
	@%p1004 bra 	$L__BB1_971;
	setp.eq.s32 	%p1005, %r622, %r287;
	mov.b64 	%rd1244, 7;
	@%p1005 bra 	$L__BB1_971;
	setp.eq.s32 	%p1006, %r622, %r288;
	mov.b64 	%rd1244, 8;
	@%p1006 bra 	$L__BB1_971;
	setp.eq.s32 	%p1007, %r622, %r289;
	mov.b64 	%rd1244, 9;
	@%p1007 bra 	$L__BB1_971;
	setp.eq.s32 	%p1008, %r622, %r290;
	mov.b64 	%rd1244, 10;
	@%p1008 bra 	$L__BB1_971;
	setp.eq.s32 	%p1009, %r622, %r291;
	mov.b64 	%rd1244, 11;
	@%p1009 bra 	$L__BB1_971;
	setp.eq.s32 	%p1010, %r622, %r292;
	mov.b64 	%rd1244, 12;
	@%p1010 bra 	$L__BB1_971;
	setp.eq.s32 	%p1011, %r622, %r293;
	mov.b64 	%rd1244, 13;
	@%p1011 bra 	$L__BB1_971;
	setp.eq.s32 	%p1012, %r622, %r294;
	mov.b64 	%rd1244, 14;
	@%p1012 bra 	$L__BB1_971;
	setp.eq.s32 	%p1013, %r622, %r295;
	mov.b64 	%rd1244, 15;
	@%p1013 bra 	$L__BB1_971;
	setp.eq.s32 	%p1014, %r622, %r296;
	mov.b64 	%rd1244, 16;
	@%p1014 bra 	$L__BB1_971;
	setp.eq.s32 	%p1015, %r622, %r297;
	mov.b64 	%rd1244, 17;
	@%p1015 bra 	$L__BB1_971;
	setp.eq.s32 	%p1016, %r622, %r298;
	mov.b64 	%rd1244, 18;
	@%p1016 bra 	$L__BB1_971;
	setp.eq.s32 	%p1017, %r622, %r299;
	mov.b64 	%rd1244, 19;
	@%p1017 bra 	$L__BB1_971;
	setp.eq.s32 	%p1018, %r622, %r300;
	mov.b64 	%rd1244, 20;
	@%p1018 bra 	$L__BB1_971;
	setp.eq.s32 	%p1019, %r622, %r301;
	mov.b64 	%rd1244, 21;
	@%p1019 bra 	$L__BB1_971;
	setp.ne.s32 	%p1020, %r622, %r302;
	mov.b64 	%rd1244, 22;
	@%p1020 bra 	$L__BB1_972;
$L__BB1_971:
	shl.b64 	%rd1051, %rd1244, 2;
	add.s64 	%rd1052, %rd1, %rd1051;
	ld.local.u32 	%r622, [%rd1052];
$L__BB1_972:
	setp.eq.s32 	%p1021, %r621, %r280;
	mov.b64 	%rd1245, 0;
	@%p1021 bra 	$L__BB1_995;
	setp.eq.s32 	%p1022, %r621, %r281;
	mov.b64 	%rd1245, 1;
	@%p1022 bra 	$L__BB1_995;
	setp.eq.s32 	%p1023, %r621, %r282;
	mov.b64 	%rd1245, 2;
	@%p1023 bra 	$L__BB1_995;
	setp.eq.s32 	%p1024, %r621, %r283;
	mov.b64 	%rd1245, 3;
	@%p1024 bra 	$L__BB1_995;
	setp.eq.s32 	%p1025, %r621, %r284;
	mov.b64 	%rd1245, 4;
	@%p1025 bra 	$L__BB1_995;
	setp.eq.s32 	%p1026, %r621, %r285;
	mov.b64 	%rd1245, 5;
	@%p1026 bra 	$L__BB1_995;
	setp.eq.s32 	%p1027, %r621, %r286;
	mov.b64 	%rd1245, 6;
	@%p1027 bra 	$L__BB1_995;
	setp.eq.s32 	%p1028, %r621, %r287;
	mov.b64 	%rd1245, 7;
	@%p1028 bra 	$L__BB1_995;
	setp.eq.s32 	%p1029, %r621, %r288;
	mov.b64 	%rd1245, 8;
	@%p1029 bra 	$L__BB1_995;
	setp.eq.s32 	%p1030, %r621, %r289;
	mov.b64 	%rd1245, 9;
	@%p1030 bra 	$L__BB1_995;
	setp.eq.s32 	%p1031, %r621, %r290;
	mov.b64 	%rd1245, 10;
	@%p1031 bra 	$L__BB1_995;
	setp.eq.s32 	%p1032, %r621, %r291;
	mov.b64 	%rd1245, 11;
	@%p1032 bra 	$L__BB1_995;
	setp.eq.s32 	%p1033, %r621, %r292;
	mov.b64 	%rd1245, 12;
	@%p1033 bra 	$L__BB1_995;
	setp.eq.s32 	%p1034, %r621, %r293;
	mov.b64 	%rd1245, 13;
	@%p1034 bra 	$L__BB1_995;
	setp.eq.s32 	%p1035, %r621, %r294;
	mov.b64 	%rd1245, 14;
	@%p1035 bra 	$L__BB1_995;
	setp.eq.s32 	%p1036, %r621, %r295;
	mov.b64 	%rd1245, 15;
	@%p1036 bra 	$L__BB1_995;
	setp.eq.s32 	%p1037, %r621, %r296;
	mov.b64 	%rd1245, 16;
	@%p1037 bra 	$L__BB1_995;
	setp.eq.s32 	%p1038, %r621, %r297;
	mov.b64 	%rd1245, 17;
	@%p1038 bra 	$L__BB1_995;
	setp.eq.s32 	%p1039, %r621, %r298;
	mov.b64 	%rd1245, 18;
	@%p1039 bra 	$L__BB1_995;
	setp.eq.s32 	%p1040, %r621, %r299;
	mov.b64 	%rd1245, 19;
	@%p1040 bra 	$L__BB1_995;
	setp.eq.s32 	%p1041, %r621, %r300;
	mov.b64 	%rd1245, 20;
	@%p1041 bra 	$L__BB1_995;
	setp.eq.s32 	%p1042, %r621, %r301;
	mov.b64 	%rd1245, 21;
	@%p1042 bra 	$L__BB1_995;
	setp.ne.s32 	%p1043, %r621, %r302;
	mov.b64 	%rd1245, 22;
	@%p1043 bra 	$L__BB1_996;
$L__BB1_995:
	shl.b64 	%rd1076, %rd1245, 2;
	add.s64 	%rd1077, %rd1, %rd1076;
	ld.local.u32 	%r621, [%rd1077];
$L__BB1_996:
	setp.eq.s32 	%p1044, %r620, %r280;
	mov.b64 	%rd1246, 0;
	@%p1044 bra 	$L__BB1_1019;
	setp.eq.s32 	%p1045, %r620, %r281;
	mov.b64 	%rd1246, 1;
	@%p1045 bra 	$L__BB1_1019;
	setp.eq.s32 	%p1046, %r620, %r282;
	mov.b64 	%rd1246, 2;
	@%p1046 bra 	$L__BB1_1019;
	setp.eq.s32 	%p1047, %r620, %r283;
	mov.b64 	%rd1246, 3;
	@%p1047 bra 	$L__BB1_1019;
	setp.eq.s32 	%p1048, %r620, %r284;
	mov.b64 	%rd1246, 4;
	@%p1048 bra 	$L__BB1_1019;
	setp.eq.s32 	%p1049, %r620, %r285;
	mov.b64 	%rd1246, 5;
	@%p1049 bra 	$L__BB1_1019;
	setp.eq.s32 	%p1050, %r620, %r286;
	mov.b64 	%rd1246, 6;
	@%p1050 bra 	$L__BB1_1019;
	setp.eq.s32 	%p1051, %r620, %r287;
	mov.b64 	%rd1246, 7;
	@%p1051 bra 	$L__BB1_1019;
	setp.eq.s32 	%p1052, %r620, %r288;
	mov.b64 	%rd1246, 8;
	@%p1052 bra 	$L__BB1_1019;
	setp.eq.s32 	%p1053, %r620, %r289;
	mov.b64 	%rd1246, 9;
	@%p1053 bra 	$L__BB1_1019;
	setp.eq.s32 	%p1054, %r620, %r290;
	mov.b64 	%rd1246, 10;
	@%p1054 bra 	$L__BB1_1019;
	setp.eq.s32 	%p1055, %r620, %r291;
	mov.b64 	%rd1246, 11;
	@%p1055 bra 	$L__BB1_1019;
	setp.eq.s32 	%p1056, %r620, %r292;
	mov.b64 	%rd1246, 12;
	@%p1056 bra 	$L__BB1_1019;
	setp.eq.s32 	%p1057, %r620, %r293;
	mov.b64 	%rd1246, 13;
	@%p1057 bra 	$L__BB1_1019;
	setp.eq.s32 	%p1058, %r620, %r294;
	mov.b64 	%rd1246, 14;
	@%p1058 bra 	$L__BB1_1019;
	setp.eq.s32 	%p1059, %r620, %r295;
	mov.b64 	%rd1246, 15;
	@%p1059 bra 	$L__BB1_1019;
	setp.eq.s32 	%p1060, %r620, %r296;
	mov.b64 	%rd1246, 16;
	@%p1060 bra 	$L__BB1_1019;
	setp.eq.s32 	%p1061, %r620, %r297;
	mov.b64 	%rd1246, 17;
	@%p1061 bra 	$L__BB1_1019;
	setp.eq.s32 	%p1062, %r620, %r298;
	mov.b64 	%rd1246, 18;
	@%p1062 bra 	$L__BB1_1019;
	setp.eq.s32 	%p1063, %r620, %r299;
	mov.b64 	%rd1246, 19;
	@%p1063 bra 	$L__BB1_1019;
	setp.eq.s32 	%p1064, %r620, %r300;
	mov.b64 	%rd1246, 20;
	@%p1064 bra 	$L__BB1_1019;
	setp.eq.s32 	%p1065, %r620, %r301;
	mov.b64 	%rd1246, 21;
	@%p1065 bra 	$L__BB1_1019;
	setp.ne.s32 	%p1066, %r620, %r302;
	mov.b64 	%rd1246, 22;
	@%p1066 bra 	$L__BB1_1020;
$L__BB1_1019:
	shl.b64 	%rd1101, %rd1246, 2;
	add.s64 	%rd1102, %rd1, %rd1101;
	ld.local.u32 	%r620, [%rd1102];
$L__BB1_1020:
	setp.eq.s32 	%p1067, %r619, %r280;
	mov.b64 	%rd1247, 0;
	@%p1067 bra 	$L__BB1_1043;
	setp.eq.s32 	%p1068, %r619, %r281;
	mov.b64 	%rd1247, 1;
	@%p1068 bra 	$L__BB1_1043;
	setp.eq.s32 	%p1069, %r619, %r282;
	mov.b64 	%rd1247, 2;
	@%p1069 bra 	$L__BB1_1043;
	setp.eq.s32 	%p1070, %r619, %r283;
	mov.b64 	%rd1247, 3;
	@%p1070 bra 	$L__BB1_1043;
	setp.eq.s32 	%p1071, %r619, %r284;
	mov.b64 	%rd1247, 4;
	@%p1071 bra 	$L__BB1_1043;
	setp.eq.s32 	%p1072, %r619, %r285;
	mov.b64 	%rd1247, 5;
	@%p1072 bra 	$L__BB1_1043;
	setp.eq.s32 	%p1073, %r619, %r286;
	mov.b64 	%rd1247, 6;
	@%p1073 bra 	$L__BB1_1043;
	setp.eq.s32 	%p1074, %r619, %r287;
	mov.b64 	%rd1247, 7;
	@%p1074 bra 	$L__BB1_1043;
	setp.eq.s32 	%p1075, %r619, %r288;
	mov.b64 	%rd1247, 8;
	@%p1075 bra 	$L__BB1_1043;
	setp.eq.s32 	%p1076, %r619, %r289;
	mov.b64 	%rd1247, 9;
	@%p1076 bra 	$L__BB1_1043;
	setp.eq.s32 	%p1077, %r619, %r290;
	mov.b64 	%rd1247, 10;
	@%p1077 bra 	$L__BB1_1043;
	setp.eq.s32 	%p1078, %r619, %r291;
	mov.b64 	%rd1247, 11;
	@%p1078 bra 	$L__BB1_1043;
	setp.eq.s32 	%p1079, %r619, %r292;
	mov.b64 	%rd1247, 12;
	@%p1079 bra 	$L__BB1_1043;
	setp.eq.s32 	%p1080, %r619, %r293;
	mov.b64 	%rd1247, 13;
	@%p1080 bra 	$L__BB1_1043;
	setp.eq.s32 	%p1081, %r619, %r294;
	mov.b64 	%rd1247, 14;
	@%p1081 bra 	$L__BB1_1043;
	setp.eq.s32 	%p1082, %r619, %r295;
	mov.b64 	%rd1247, 15;
	@%p1082 bra 	$L__BB1_1043;
	setp.eq.s32 	%p1083, %r619, %r296;
	mov.b64 	%rd1247, 16;
	@%p1083 bra 	$L__BB1_1043;
	setp.eq.s32 	%p1084, %r619, %r297;
	mov.b64 	%rd1247, 17;
	@%p1084 bra 	$L__BB1_1043;
	setp.eq.s32 	%p1085, %r619, %r298;
	mov.b64 	%rd1247, 18;
	@%p1085 bra 	$L__BB1_1043;
	setp.eq.s32 	%p1086, %r619, %r299;
	mov.b64 	%rd1247, 19;
	@%p1086 bra 	$L__BB1_1043;
	setp.eq.s32 	%p1087, %r619, %r300;
	mov.b64 	%rd1247, 20;
	@%p1087 bra 	$L__BB1_1043;
	setp.eq.s32 	%p1088, %r619, %r301;
	mov.b64 	%rd1247, 21;
	@%p1088 bra 	$L__BB1_1043;
	setp.ne.s32 	%p1089, %r619, %r302;
	mov.b64 	%rd1247, 22;
	@%p1089 bra 	$L__BB1_1044;
$L__BB1_1043:
	shl.b64 	%rd1126, %rd1247, 2;
	add.s64 	%rd1127, %rd1, %rd1126;
	ld.local.u32 	%r619, [%rd1127];
$L__BB1_1044:
	setp.eq.s32 	%p1090, %r618, %r280;
	mov.b64 	%rd1248, 0;
	@%p1090 bra 	$L__BB1_1067;
	setp.eq.s32 	%p1091, %r618, %r281;
	mov.b64 	%rd1248, 1;
	@%p1091 bra 	$L__BB1_1067;
	setp.eq.s32 	%p1092, %r618, %r282;
	mov.b64 	%rd1248, 2;
	@%p1092 bra 	$L__BB1_1067;
	setp.eq.s32 	%p1093, %r618, %r283;
	mov.b64 	%rd1248, 3;
	@%p1093 bra 	$L__BB1_1067;
	setp.eq.s32 	%p1094, %r618, %r284;
	mov.b64 	%rd1248, 4;
	@%p1094 bra 	$L__BB1_1067;
	setp.eq.s32 	%p1095, %r618, %r285;
	mov.b64 	%rd1248, 5;
	@%p1095 bra 	$L__BB1_1067;
	setp.eq.s32 	%p1096, %r618, %r286;
	mov.b64 	%rd1248, 6;
	@%p1096 bra 	$L__BB1_1067;
	setp.eq.s32 	%p1097, %r618, %r287;
	mov.b64 	%rd1248, 7;
	@%p1097 bra 	$L__BB1_1067;
	setp.eq.s32 	%p1098, %r618, %r288;
	mov.b64 	%rd1248, 8;
	@%p1098 bra 	$L__BB1_1067;
	setp.eq.s32 	%p1099, %r618, %r289;
	mov.b64 	%rd1248, 9;
	@%p1099 bra 	$L__BB1_1067;
	setp.eq.s32 	%p1100, %r618, %r290;
	mov.b64 	%rd1248, 10;
	@%p1100 bra 	$L__BB1_1067;
	setp.eq.s32 	%p1101, %r618, %r291;
	mov.b64 	%rd1248, 11;
	@%p1101 bra 	$L__BB1_1067;
	setp.eq.s32 	%p1102, %r618, %r292;
	mov.b64 	%rd1248, 12;
	@%p1102 bra 	$L__BB1_1067;
	setp.eq.s32 	%p1103, %r618, %r293;
	mov.b64 	%rd1248, 13;
	@%p1103 bra 	$L__BB1_1067;
	setp.eq.s32 	%p1104, %r618, %r294;
	mov.b64 	%rd1248, 14;
	@%p1104 bra 	$L__BB1_1067;
	setp.eq.s32 	%p1105, %r618, %r295;
	mov.b64 	%rd1248, 15;
	@%p1105 bra 	$L__BB1_1067;
	setp.eq.s32 	%p1106, %r618, %r296;
	mov.b64 	%rd1248, 16;
	@%p1106 bra 	$L__BB1_1067;
	setp.eq.s32 	%p1107, %r618, %r297;
	mov.b64 	%rd1248, 17;
	@%p1107 bra 	$L__BB1_1067;
	setp.eq.s32 	%p1108, %r618, %r298;
	mov.b64 	%rd1248, 18;
	@%p1108 bra 	$L__BB1_1067;
	setp.eq.s32 	%p1109, %r618, %r299;
	mov.b64 	%rd1248, 19;
	@%p1109 bra 	$L__BB1_1067;
	setp.eq.s32 	%p1110, %r618, %r300;
	mov.b64 	%rd1248, 20;
	@%p1110 bra 	$L__BB1_1067;
	setp.eq.s32 	%p1111, %r618, %r301;
	mov.b64 	%rd1248, 21;
	@%p1111 bra 	$L__BB1_1067;
	setp.ne.s32 	%p1112, %r618, %r302;
	mov.b64 	%rd1248, 22;
	@%p1112 bra 	$L__BB1_1068;
$L__BB1_1067:
	shl.b64 	%rd1151, %rd1248, 2;
	add.s64 	%rd1152, %rd1, %rd1151;
	ld.local.u32 	%r618, [%rd1152];
$L__BB1_1068:
	setp.eq.s32 	%p1113, %r617, %r280;
	mov.b64 	%rd1249, 0;
	@%p1113 bra 	$L__BB1_1091;
	setp.eq.s32 	%p1114, %r617, %r281;
	mov.b64 	%rd1249, 1;
	@%p1114 bra 	$L__BB1_1091;
	setp.eq.s32 	%p1115, %r617, %r282;
	mov.b64 	%rd1249, 2;
	@%p1115 bra 	$L__BB1_1091;
	setp.eq.s32 	%p1116, %r617, %r283;
	mov.b64 	%rd1249, 3;
	@%p1116 bra 	$L__BB1_1091;
	setp.eq.s32 	%p1117, %r617, %r284;
	mov.b64 	%rd1249, 4;
	@%p1117 bra 	$L__BB1_1091;
	setp.eq.s32 	%p1118, %r617, %r285;
	mov.b64 	%rd1249, 5;
	@%p1118 bra 	$L__BB1_1091;
	setp.eq.s32 	%p1119, %r617, %r286;
	mov.b64 	%rd1249, 6;
	@%p1119 bra 	$L__BB1_1091;
	setp.eq.s32 	%p1120, %r617, %r287;
	mov.b64 	%rd1249, 7;
	@%p1120 bra 	$L__BB1_1091;
	setp.eq.s32 	%p1121, %r617, %r288;
	mov.b64 	%rd1249, 8;
	@%p1121 bra 	$L__BB1_1091;
	setp.eq.s32 	%p1122, %r617, %r289;
	mov.b64 	%rd1249, 9;
	@%p1122 bra 	$L__BB1_1091;
	setp.eq.s32 	%p1123, %r617, %r290;
	mov.b64 	%rd1249, 10;
	@%p1123 bra 	$L__BB1_1091;
	setp.eq.s32 	%p1124, %r617, %r291;
	mov.b64 	%rd1249, 11;
	@%p1124 bra 	$L__BB1_1091;
	setp.eq.s32 	%p1125, %r617, %r292;
	mov.b64 	%rd1249, 12;
	@%p1125 bra 	$L__BB1_1091;
	setp.eq.s32 	%p1126, %r617, %r293;
	mov.b64 	%rd1249, 13;
	@%p1126 bra 	$L__BB1_1091;
	setp.eq.s32 	%p1127, %r617, %r294;
	mov.b64 	%rd1249, 14;
	@%p1127 bra 	$L__BB1_1091;
	setp.eq.s32 	%p1128, %r617, %r295;
	mov.b64 	%rd1249, 15;
	@%p1128 bra 	$L__BB1_1091;
	setp.eq.s32 	%p1129, %r617, %r296;
	mov.b64 	%rd1249, 16;
	@%p1129 bra 	$L__BB1_1091;
	setp.eq.s32 	%p1130, %r617, %r297;
	mov.b64 	%rd1249, 17;
	@%p1130 bra 	$L__BB1_1091;
	setp.eq.s32 	%p1131, %r617, %r298;
	mov.b64 	%rd1249, 18;
	@%p1131 bra 	$L__BB1_1091;
	setp.eq.s32 	%p1132, %r617, %r299;
	mov.b64 	%rd1249, 19;
	@%p1132 bra 	$L__BB1_1091;
	setp.eq.s32 	%p1133, %r617, %r300;
	mov.b64 	%rd1249, 20;
	@%p1133 bra 	$L__BB1_1091;
	setp.eq.s32 	%p1134, %r617, %r301;
	mov.b64 	%rd1249, 21;
	@%p1134 bra 	$L__BB1_1091;
	setp.ne.s32 	%p1135, %r617, %r302;
	mov.b64 	%rd1249, 22;
	@%p1135 bra 	$L__BB1_1092;
$L__BB1_1091:
	shl.b64 	%rd1176, %rd1249, 2;
	add.s64 	%rd1177, %rd1, %rd1176;
	ld.local.u32 	%r617, [%rd1177];
$L__BB1_1092:
	setp.eq.s32 	%p1136, %r662, %r280;
	mov.b64 	%rd1250, 0;
	@%p1136 bra 	$L__BB1_1115;
	setp.eq.s32 	%p1137, %r662, %r281;
	mov.b64 	%rd1250, 1;
	@%p1137 bra 	$L__BB1_1115;
	setp.eq.s32 	%p1138, %r662, %r282;
	mov.b64 	%rd1250, 2;
	@%p1138 bra 	$L__BB1_1115;
	setp.eq.s32 	%p1139, %r662, %r283;
	mov.b64 	%rd1250, 3;
	@%p1139 bra 	$L__BB1_1115;
	setp.eq.s32 	%p1140, %r662, %r284;
	mov.b64 	%rd1250, 4;
	@%p1140 bra 	$L__BB1_1115;
	setp.eq.s32 	%p1141, %r662, %r285;
	mov.b64 	%rd1250, 5;
	@%p1141 bra 	$L__BB1_1115;
	setp.eq.s32 	%p1142, %r662, %r286;
	mov.b64 	%rd1250, 6;
	@%p1142 bra 	$L__BB1_1115;
	setp.eq.s32 	%p1143, %r662, %r287;
	mov.b64 	%rd1250, 7;
	@%p1143 bra 	$L__BB1_1115;
	setp.eq.s32 	%p1144, %r662, %r288;
	mov.b64 	%rd1250, 8;
	@%p1144 bra 	$L__BB1_1115;
	setp.eq.s32 	%p1145, %r662, %r289;
	mov.b64 	%rd1250, 9;
	@%p1145 bra 	$L__BB1_1115;
	setp.eq.s32 	%p1146, %r662, %r290;
	mov.b64 	%rd1250, 10;
	@%p1146 bra 	$L__BB1_1115;
	setp.eq.s32 	%p1147, %r662, %r291;
	mov.b64 	%rd1250, 11;
	@%p1147 bra 	$L__BB1_1115;
	setp.eq.s32 	%p1148, %r662, %r292;
	mov.b64 	%rd1250, 12;
	@%p1148 bra 	$L__BB1_1115;
	setp.eq.s32 	%p1149, %r662, %r293;
	mov.b64 	%rd1250, 13;
	@%p1149 bra 	$L__BB1_1115;
	setp.eq.s32 	%p1150, %r662, %r294;
	mov.b64 	%rd1250, 14;
	@%p1150 bra 	$L__BB1_1115;
	setp.eq.s32 	%p1151, %r662, %r295;
	mov.b64 	%rd1250, 15;
	@%p1151 bra 	$L__BB1_1115;
	setp.eq.s32 	%p1152, %r662, %r296;
	mov.b64 	%rd1250, 16;
	@%p1152 bra 	$L__BB1_1115;
	setp.eq.s32 	%p1153, %r662, %r297;
	mov.b64 	%rd1250, 17;
	@%p1153 bra 	$L__BB1_1115;
	setp.eq.s32 	%p1154, %r662, %r298;
	mov.b64 	%rd1250, 18;
	@%p1154 bra 	$L__BB1_1115;
	setp.eq.s32 	%p1155, %r662, %r299;
	mov.b64 	%rd1250, 19;
	@%p1155 bra 	$L__BB1_1115;
	setp.eq.s32 	%p1156, %r662, %r300;
	mov.b64 	%rd1250, 20;
	@%p1156 bra 	$L__BB1_1115;
	setp.eq.s32 	%p1157, %r662, %r301;
	mov.b64 	%rd1250, 21;
	@%p1157 bra 	$L__BB1_1115;
	setp.ne.s32 	%p1158, %r662, %r302;
	mov.b64 	%rd1250, 22;
	@%p1158 bra 	$L__BB1_1116;
$L__BB1_1115:
	shl.b64 	%rd1201, %rd1250, 2;
	add.s64 	%rd1202, %rd1, %rd1201;
	ld.local.u32 	%r662, [%rd1202];
$L__BB1_1116:
	ld.param.u32 	%r500, [_Z16shfl_array_matchPii_param_1];
	shr.u32 	%r493, %r500, 5;
	setp.lt.s32 	%p1159, %r639, %r493;
	@%p1159 bra 	$L__BB1_563;
$L__BB1_1117:
	mov.u32 	%r494, %ctaid.x;
	mov.u32 	%r495, %ntid.x;
	mov.u32 	%r496, %tid.x;
	mad.lo.s32 	%r497, %r494, %r495, %r496;
	setp.ne.s32 	%p1160, %r497, 0;
	@%p1160 bra 	$L__BB1_1119;
	ld.param.u64 	%rd1204, [_Z16shfl_array_matchPii_param_0];
	cvta.to.global.u64 	%rd1203, %rd1204;
	st.global.u32 	[%rd1203], %r707;
	st.global.u32 	[%rd1203+92], %r638;
	st.global.u32 	[%rd1203+4], %r706;
	st.global.u32 	[%rd1203+96], %r637;
	st.global.u32 	[%rd1203+8], %r705;
	st.global.u32 	[%rd1203+100], %r636;
	st.global.u32 	[%rd1203+12], %r704;
	st.global.u32 	[%rd1203+104], %r635;
	st.global.u32 	[%rd1203+16], %r703;
	st.global.u32 	[%rd1203+108], %r634;
	st.global.u32 	[%rd1203+20], %r702;
	st.global.u32 	[%rd1203+112], %r633;
	st.global.u32 	[%rd1203+24], %r701;
	st.global.u32 	[%rd1203+116], %r632;
	st.global.u32 	[%rd1203+28], %r700;
	st.global.u32 	[%rd1203+120], %r631;
	st.global.u32 	[%rd1203+32], %r699;
	st.global.u32 	[%rd1203+124], %r630;
	st.global.u32 	[%rd1203+36], %r698;
	st.global.u32 	[%rd1203+128], %r629;
	st.global.u32 	[%rd1203+40], %r697;
	st.global.u32 	[%rd1203+132], %r628;
	st.global.u32 	[%rd1203+44], %r696;
	st.global.u32 	[%rd1203+136], %r627;
	st.global.u32 	[%rd1203+48], %r695;
	st.global.u32 	[%rd1203+140], %r626;
	st.global.u32 	[%rd1203+52], %r694;
	st.global.u32 	[%rd1203+144], %r625;
	st.global.u32 	[%rd1203+56], %r693;
	st.global.u32 	[%rd1203+148], %r624;
	st.global.u32 	[%rd1203+60], %r692;
	st.global.u32 	[%rd1203+152], %r623;
	st.global.u32 	[%rd1203+64], %r691;
	st.global.u32 	[%rd1203+156], %r622;
	st.global.u32 	[%rd1203+68], %r690;
	st.global.u32 	[%rd1203+160], %r621;
	st.global.u32 	[%rd1203+72], %r689;
	st.global.u32 	[%rd1203+164], %r620;
	st.global.u32 	[%rd1203+76], %r688;
	st.global.u32 	[%rd1203+168], %r619;
	st.global.u32 	[%rd1203+80], %r687;
	st.global.u32 	[%rd1203+172], %r618;
	st.global.u32 	[%rd1203+84], %r686;
	st.global.u32 	[%rd1203+176], %r617;
	st.global.u32 	[%rd1203+88], %r685;
	st.global.u32 	[%rd1203+180], %r662;
$L__BB1_1119:
	ret;

}


// ===== COMPILED SASS (sm_100) =====

	.target	sm_100

	.elftype	@"ET_EXEC"


//--------------------- .note.nv.tkinfo           --------------------------
	.section	.note.nv.tkinfo,"",@"SHT_NOTE"
	.sectionflags	@"SHF_NOTE_NV_TKINFO"
	.tkinfo
        /*0018*/ 	.word	0x00000002
        /*0030*/ 	.string	""
        /*0030*/ 	.string	"ptxas"
        /*0030*/ 	.string	"Cuda compilation tools, release 13.0, V13.0.88"
        /*0030*/ 	.string	"Build cuda_13.0.r13.0/compiler.36424714_0"
        /*0030*/ 	.string	"-arch sm_100 -m 64 "



//--------------------- .note.nv.cuinfo           --------------------------
	.section	.note.nv.cuinfo,"",@"SHT_NOTE"
	.sectionflags	@"SHF_NOTE_NV_CUINFO"
        /*0018*/ 	.short	0x0002
        /*001a*/ 	.short	0x0064
        /*001c*/ 	.short	0x0082
	.zero		2


//--------------------- .nv.info                  --------------------------
	.section	.nv.info,"",@"SHT_CUDA_INFO"
	.align	4


	//----- nvinfo : EIATTR_REGCOUNT
	.align		4
        /*0000*/ 	.byte	0x04, 0x2f
        /*0002*/ 	.short	(.L_10 - .L_9)
	.align		4
.L_9:
        /*0004*/ 	.word	index@(_Z15shm_array_matchPii)
        /*0008*/ 	.word	0x00000028


	//----- nvinfo : EIATTR_FRAME_SIZE
	.align		4
.L_10:
        /*000c*/ 	.byte	0x04, 0x11
        /*000e*/ 	.short	(.L_12 - .L_11)
	.align		4
.L_11:
        /*0010*/ 	.word	index@(_Z15shm_array_matchPii)
        /*0014*/ 	.word	0x00000000


	//----- nvinfo : EIATTR_REGCOUNT
	.align		4
.L_12:
        /*0018*/ 	.byte	0x04, 0x2f
        /*001a*/ 	.short	(.L_14 - .L_13)
	.align		4
.L_13:
        /*001c*/ 	.word	index@(_Z16shfl_array_matchPii)
        /*0020*/ 	.word	0x00000050


	//----- nvinfo : EIATTR_FRAME_SIZE
	.align		4
.L_14:
        /*0024*/ 	.byte	0x04, 0x11
        /*0026*/ 	.short	(.L_16 - .L_15)
	.align		4
.L_15:
        /*0028*/ 	.word	index@(_Z16shfl_array_matchPii)
        /*002c*/ 	.word	0x00000060


	//----- nvinfo : EIATTR_MIN_STACK_SIZE
	.align		4
.L_16:
        /*0030*/ 	.byte	0x04, 0x12
        /*0032*/ 	.short	(.L_18 - .L_17)
	.align		4
.L_17:
        /*0034*/ 	.word	index@(_Z16shfl_array_matchPii)
        /*0038*/ 	.word	0x00000060


	//----- nvinfo : EIATTR_MIN_STACK_SIZE
	.align		4
.L_18:
        /*003c*/ 	.byte	0x04, 0x12
        /*003e*/ 	.short	(.L_20 - .L_19)
	.align		4
.L_19:
        /*0040*/ 	.word	index@(_Z15shm_array_matchPii)
        /*0044*/ 	.word	0x00000000
.L_20:


//--------------------- .nv.compat                --------------------------
	.section	.nv.compat,"",@"SHT_CUDA_COMPAT_INFO"
	.align	4
        /*0000*/ 	.byte	0x02, 0x09, 0x00, 0x00, 0x02, 0x02, 0x01, 0x00, 0x02, 0x05, 0x05, 0x00, 0x03, 0x07, 0x01, 0x01
        /*0010*/ 	.byte	0x02, 0x03, 0x00, 0x00, 0x02, 0x06, 0x01, 0x00, 0x04, 0x0b, 0x08, 0x00, 0x09, 0x00, 0x00, 0x00
        /*0020*/ 	.byte	0x00, 0x00, 0x00, 0x00


//--------------------- .nv.info._Z16shfl_array_matchPii --------------------------
	.section	.nv.info._Z16shfl_array_matchPii,"",@"SHT_CUDA_INFO"
	.sectionflags	@""
	.align	4


	//----- nvinfo : EIATTR_CUDA_API_VERSION
	.align		4
        /*0000*/ 	.byte	0x04, 0x37
        /*0002*/ 	.short	(.L_22 - .L_21)
.L_21:
        /*0004*/ 	.word	0x00000082


	//----- nvinfo : EIATTR_KPARAM_INFO
	.align		4
.L_22:
        /*0008*/ 	.byte	0x04, 0x17
        /*000a*/ 	.short	(.L_24 - .L_23)
.L_23:
        /*000c*/ 	.word	0x00000000
        /*0010*/ 	.short	0x0001
        /*0012*/ 	.short	0x0008
        /*0014*/ 	.byte	0x00, 0xf0, 0x11, 0x00


	//----- nvinfo : EIATTR_KPARAM_INFO
	.align		4
.L_24:
        /*0018*/ 	.byte	0x04, 0x17
        /*001a*/ 	.short	(.L_26 - .L_25)
.L_25:
        /*001c*/ 	.word	0x00000000
        /*0020*/ 	.short	0x0000
        /*0022*/ 	.short	0x0000
        /*0024*/ 	.byte	0x00, 0xf5, 0x21, 0x00


	//----- nvinfo : EIATTR_SPARSE_MMA_MASK
	.align		4
.L_26:
        /*0028*/ 	.byte	0x03, 0x50
        /*002a*/ 	.short	0x0000


	//----- nvinfo : EIATTR_MAXREG_COUNT
	.align		4
        /*002c*/ 	.byte	0x03, 0x1b
        /*002e*/ 	.short	0x00ff


	//----- nvinfo : EIATTR_NUM_BARRIERS
	.align		4
        /*0030*/ 	.byte	0x02, 0x4c
        /*0032*/ 	.byte	0x01
	.zero		1


	//----- nvinfo : EIATTR_MERCURY_ISA_VERSION
	.align		4
        /*0034*/ 	.byte	0x03, 0x5f
        /*0036*/ 	.short	0x0101


	//----- nvinfo : EIATTR_COOP_GROUP_MASK_REGIDS
	.align		4
        /*0038*/ 	.byte	0x04, 0x29
        /*003a*/ 	.short	(.L_28 - .L_27)


	//   ....[0]....
.L_27:
        /*003c*/ 	.word	0xffffffff


	//   ....[1]....
        /*0040*/ 	.word	0xffffffff


	//   ....[2]....
        /*0044*/ 	.word	0xffffffff


	//   ....[3]....
        /*0048*/ 	.word	0xffffffff


	//   ....[4]....
        /*004c*/ 	.word	0xffffffff


	//   ....[5]....
        /*0050*/ 	.word	0xffffffff


	//   ....[6]....
        /*0054*/ 	.word	0xffffffff


	//   ....[7]....
        /*0058*/ 	.word	0xffffffff


	//   ....[8]....
        /*005c*/ 	.word	0xffffffff


	//   ....[9]....
        /*0060*/ 	.word	0xffffffff


	//   ....[10]....
        /*0064*/ 	.word	0xffffffff


	//   ....[11]....
        /*0068*/ 	.word	0xffffffff


	//   ....[12]....
        /*006c*/ 	.word	0xffffffff


	//   ....[13]....
        /*0070*/ 	.word	0xffffffff


	//   ....[14]....
        /*0074*/ 	.word	0xffffffff


	//   ....[15]....
        /*0078*/ 	.word	0xffffffff


	//   ....[16]....
        /*007c*/ 	.word	0xffffffff


	//   ....[17]....
        /*0080*/ 	.word	0xffffffff


	//   ....[18]....
        /*0084*/ 	.word	0xffffffff


	//   ....[19]....
        /*0088*/ 	.word	0xffffffff


	//   ....[20]....
        /*008c*/ 	.word	0xffffffff


	//   ....[21]....
        /*0090*/ 	.word	0xffffffff


	//   ....[22]....
        /*0094*/ 	.word	0xffffffff


	//   ....[23]....
        /*0098*/ 	.word	0xffffffff


	//   ....[24]....
        /*009c*/ 	.word	0xffffffff


	//   ....[25]....
        /*00a0*/ 	.word	0xffffffff


	//   ....[26]....
        /*00a4*/ 	.word	0xffffffff


	//   ....[27]....
        /*00a8*/ 	.word	0xffffffff


	//   ....[28]....
        /*00ac*/ 	.word	0xffffffff


	//   ....[29]....
        /*00b0*/ 	.word	0xffffffff


	//   ....[30]....
        /*00b4*/ 	.word	0xffffffff


	//   ....[31]....
        /*00b8*/ 	.word	0xffffffff


	//   ....[32]....
        /*00bc*/ 	.word	0xffffffff


	//   ....[33]....
        /*00c0*/ 	.word	0xffffffff


	//   ....[34]....
        /*00c4*/ 	.word	0xffffffff


	//   ....[35]....
        /*00c8*/ 	.word	0xffffffff


	//   ....[36]....
        /*00cc*/ 	.word	0xffffffff


	//   ....[37]....
        /*00d0*/ 	.word	0xffffffff


	//   ....[38]....
        /*00d4*/ 	.word	0xffffffff


	//   ....[39]....
        /*00d8*/ 	.word	0xffffffff


	//   ....[40]....
        /*00dc*/ 	.word	0xffffffff


	//   ....[41]....
        /*00e0*/ 	.word	0xffffffff


	//   ....[42]....
        /*00e4*/ 	.word	0xffffffff


	//   ....[43]....
        /*00e8*/ 	.word	0xffffffff


	//   ....[44]....
        /*00ec*/ 	.word	0xffffffff


	//   ....[45]....
        /*00f0*/ 	.word	0xffffffff


	//   ....[46]....
        /*00f4*/ 	.word	0xffffffff


	//   ....[47]....
        /*00f8*/ 	.word	0xffffffff


	//   ....[48]....
        /*00fc*/ 	.word	0xffffffff


	//   ....[49]....
        /*0100*/ 	.word	0xffffffff


	//   ....[50]....
        /*0104*/ 	.word	0xffffffff


	//   ....[51]....
        /*0108*/ 	.word	0xffffffff


	//   ....[52]....
        /*010c*/ 	.word	0xffffffff


	//   ....[53]....
        /*0110*/ 	.word	0xffffffff


	//   ....[54]....
        /*0114*/ 	.word	0xffffffff


	//   ....[55]....
        /*0118*/ 	.word	0xffffffff


	//   ....[56]....
        /*011c*/ 	.word	0xffffffff


	//   ....[57]....
        /*0120*/ 	.word	0xffffffff


	//   ....[58]....
        /*0124*/ 	.word	0xffffffff


	//   ....[59]....
        /*0128*/ 	.word	0xffffffff


	//   ....[60]....
        /*012c*/ 	.word	0xffffffff


	//   ....[61]....
        /*0130*/ 	.word	0xffffffff


	//   ....[62]....
        /*0134*/ 	.word	0xffffffff


	//   ....[63]....
        /*0138*/ 	.word	0xffffffff


	//   ....[64]....
        /*013c*/ 	.word	0xffffffff


	//   ....[65]....
        /*0140*/ 	.word	0xffffffff


	//   ....[66]....
        /*0144*/ 	.word	0xffffffff


	//   ....[67]....
        /*0148*/ 	.word	0xffffffff


	//   ....[68]....
        /*014c*/ 	.word	0xffffffff


	//   ....[69]....
        /*0150*/ 	.word	0xffffffff


	//   ....[70]....
        /*0154*/ 	.word	0xffffffff


	//   ....[71]....
        /*0158*/ 	.word	0xffffffff


	//   ....[72]....
        /*015c*/ 	.word	0xffffffff


	//   ....[73]....
        /*0160*/ 	.word	0xffffffff


	//   ....[74]....
        /*0164*/ 	.word	0xffffffff


	//   ....[75]....
        /*0168*/ 	.word	0xffffffff


	//   ....[76]....
        /*016c*/ 	.word	0xffffffff


	//   ....[77]....
        /*0170*/ 	.word	0xffffffff


	//   ....[78]....
        /*0174*/ 	.word	0xffffffff


	//   ....[79]....
        /*0178*/ 	.word	0xffffffff


	//   ....[80]....
        /*017c*/ 	.word	0xffffffff


	//   ....[81]....
        /*0180*/ 	.word	0xffffffff


	//   ....[82]....
        /*0184*/ 	.word	0xffffffff


	//   ....[83]....
        /*0188*/ 	.word	0xffffffff


	//   ....[84]....
        /*018c*/ 	.word	0xffffffff


	//   ....[85]....
        /*0190*/ 	.word	0xffffffff


	//   ....[86]....
        /*0194*/ 	.word	0xffffffff


	//   ....[87]....
        /*0198*/ 	.word	0xffffffff


	//   ....[88]....
        /*019c*/ 	.word	0xffffffff


	//   ....[89]....
        /*01a0*/ 	.word	0xffffffff


	//   ....[90]....
        /*01a4*/ 	.word	0xffffffff


	//   ....[91]....
        /*01a8*/ 	.word	0xffffffff


	//----- nvinfo : EIATTR_COOP_GROUP_INSTR_OFFSETS
	.align		4
.L_28:
        /*01ac*/ 	.byte	0x04, 0x28
        /*01ae*/ 	.short	(.L_30 - .L_29)


	//   ....[0]....
.L_29:
        /*01b0*/ 	.word	0x00000390


	//   ....[1]....
        /*01b4*/ 	.word	0x000003b0


	//   ....[2]....
        /*01b8*/ 	.word	0x000003c0


	//   ....[3]....
        /*01bc*/ 	.word	0x000003d0


	//   ....[4]....
        /*01c0*/ 	.word	0x000003e0


	//   ....[5]....
        /*01c4*/ 	.word	0x000003f0


	//   ....[6]....
        /*01c8*/ 	.word	0x00000400


	//   ....[7]....
        /*01cc*/ 	.word	0x00000410


	//   ....[8]....
        /*01d0*/ 	.word	0x00000420


	//   ....[9]....
        /*01d4*/ 	.word	0x00000430


	//   ....[10]....
        /*01d8*/ 	.word	0x00000440


	//   ....[11]....
        /*01dc*/ 	.word	0x00000450


	//   ....[12]....
        /*01e0*/ 	.word	0x00000460


	//   ....[13]....
        /*01e4*/ 	.word	0x00000470


	//   ....[14]....
        /*01e8*/ 	.word	0x00000480


	//   ....[15]....
        /*01ec*/ 	.word	0x00000490


	//   ....[16]....
        /*01f0*/ 	.word	0x000004a0


	//   ....[17]....
        /*01f4*/ 	.word	0x000004b0


	//   ....[18]....
        /*01f8*/ 	.word	0x000004c0


	//   ....[19]....
        /*01fc*/ 	.word	0x000004d0


	//   ....[20]....
        /*0200*/ 	.word	0x000004e0


	//   ....[21]....
        /*0204*/ 	.word	0x000004f0


	//   ....[22]....
        /*0208*/ 	.word	0x00000500


	//   ....[23]....
        /*020c*/ 	.word	0x000005f0


	//   ....[24]....
        /*0210*/ 	.word	0x00000600


	//   ....[25]....
        /*0214*/ 	.word	0x00000610


	//   ....[26]....
        /*0218*/ 	.word	0x00000620


	//   ....[27]....
        /*021c*/ 	.word	0x00000630


	//   ....[28]....
        /*0220*/ 	.word	0x00000640


	//   ....[29]....
        /*0224*/ 	.word	0x00000650


	//   ....[30]....
        /*0228*/ 	.word	0x00000660


	//   ....[31]....
        /*022c*/ 	.word	0x00000670


	//   ....[32]....
        /*0230*/ 	.word	0x00000680


	//   ....[33]....
        /*0234*/ 	.word	0x00000690


	//   ....[34]....
        /*0238*/ 	.word	0x000006a0


	//   ....[35]....
        /*023c*/ 	.word	0x000006b0


	//   ....[36]....
        /*0240*/ 	.word	0x000006c0


	//   ....[37]....
        /*0244*/ 	.word	0x000006d0


	//   ....[38]....
        /*0248*/ 	.word	0x000006e0


	//   ....[39]....
        /*024c*/ 	.word	0x000006f0


	//   ....[40]....
        /*0250*/ 	.word	0x00000700


	//   ....[41]....
        /*0254*/ 	.word	0x00000710


	//   ....[42]....
        /*0258*/ 	.word	0x00000720


	//   ....[43]....
        /*025c*/ 	.word	0x00000730


	//   ....[44]....
        /*0260*/ 	.word	0x00000740


	//   ....[45]....
        /*0264*/ 	.word	0x00000750


	//   ....[46]....
        /*0268*/ 	.word	0x00007b40


	//   ....[47]....
        /*026c*/ 	.word	0x00007b60


	//   ....[48]....
        /*0270*/ 	.word	0x00007b70


	//   ....[49]....
        /*0274*/ 	.word	0x00007b80


	//   ....[50]....
        /*0278*/ 	.word	0x00007b90


	//   ....[51]....
        /*027c*/ 	.word	0x00007ba0


	//   ....[52]....
        /*0280*/ 	.word	0x00007bb0


	//   ....[53]....
        /*0284*/ 	.word	0x00007bc0


	//   ....[54]....
        /*0288*/ 	.word	0x00007bd0


	//   ....[55]....
        /*028c*/ 	.word	0x00007be0


	//   ....[56]....
        /*0290*/ 	.word	0x00007bf0


	//   ....[57]....
        /*0294*/ 	.word	0x00007c00


	//   ....[58]....
        /*0298*/ 	.word	0x00007c10


	//   ....[59]....
        /*029c*/ 	.word	0x00007c20


	//   ....[60]....
        /*02a0*/ 	.word	0x00007c30


	//   ....[61]....
        /*02a4*/ 	.word	0x00007c40


	//   ....[62]....
        /*02a8*/ 	.word	0x00007c50


	//   ....[63]....
        /*02ac*/ 	.word	0x00007c60


	//   ....[64]....
        /*02b0*/ 	.word	0x00007c70


	//   ....[65]....
        /*02b4*/ 	.word	0x00007c80


	//   ....[66]....
        /*02b8*/ 	.word	0x00007c90


	//   ....[67]....
        /*02bc*/ 	.word	0x00007ca0


	//   ....[68]....
        /*02c0*/ 	.word	0x00007cb0


	//   ....[69]....
        /*02c4*/ 	.word	0x00007d80


	//   ....[70]....
        /*02c8*/ 	.word	0x00007d90


	//   ....[71]....
        /*02cc*/ 	.word	0x00007da0


	//   ....[72]....
        /*02d0*/ 	.word	0x00007db0


	//   ....[73]....
        /*02d4*/ 	.word	0x00007dc0


	//   ....[74]....
        /*02d8*/ 	.word	0x00007dd0


	//   ....[75]....
        /*02dc*/ 	.word	0x00007de0


	//   ....[76]....
        /*02e0*/ 	.word	0x00007df0


	//   ....[77]....
        /*02e4*/ 	.word	0x00007e00


	//   ....[78]....
        /*02e8*/ 	.word	0x00007e10


	//   ....[79]....
        /*02ec*/ 	.word	0x00007e20


	//   ....[80]....
        /*02f0*/ 	.word	0x00007e30


	//   ....[81]....
        /*02f4*/ 	.word	0x00007e40


	//   ....[82]....
        /*02f8*/ 	.word	0x00007e50


	//   ....[83]....
        /*02fc*/ 	.word	0x00007e60


	//   ....[84]....
        /*0300*/ 	.word	0x00007e70


	//   ....[85]....
        /*0304*/ 	.word	0x00007e80


	//   ....[86]....
        /*0308*/ 	.word	0x00007e90


	//   ....[87]....
        /*030c*/ 	.word	0x00007ea0


	//   ....[88]....
        /*0310*/ 	.word	0x00007eb0


	//   ....[89]....
        /*0314*/ 	.word	0x00007ec0


	//   ....[90]....
        /*0318*/ 	.word	0x00007ed0


	//   ....[91]....
        /*031c*/ 	.word	0x00007ee0


	//----- nvinfo : EIATTR_VRC_CTA_INIT_COUNT
	.align		4
.L_30:
        /*0320*/ 	.byte	0x02, 0x4a
	.zero		1
	.zero		1


	//----- nvinfo : EIATTR_EXIT_INSTR_OFFSETS
	.align		4
        /*0324*/ 	.byte	0x04, 0x1c
        /*0326*/ 	.short	(.L_32 - .L_31)


	//   ....[0]....
.L_31:
        /*0328*/ 	.word	0x00007af0


	//   ....[1]....
        /*032c*/ 	.word	0x0000ece0


	//   ....[2]....
        /*0330*/ 	.word	0x0000efe0


	//----- nvinfo : EIATTR_CRS_STACK_SIZE
	.align		4
.L_32:
        /*0334*/ 	.byte	0x04, 0x1e
        /*0336*/ 	.short	(.L_34 - .L_33)
.L_33:
        /*0338*/ 	.word	0x00000000


	//----- nvinfo : EIATTR_CBANK_PARAM_SIZE
	.align		4
.L_34:
        /*033c*/ 	.byte	0x03, 0x19
        /*033e*/ 	.short	0x000c


	//----- nvinfo : EIATTR_PARAM_CBANK
	.align		4
        /*0340*/ 	.byte	0x04, 0x0a
        /*0342*/ 	.short	(.L_36 - .L_35)
	.align		4
.L_35:
        /*0344*/ 	.word	index@(.nv.constant0._Z16shfl_array_matchPii)
        /*0348*/ 	.short	0x0380
        /*034a*/ 	.short	0x000c


	//----- nvinfo : EIATTR_SW_WAR
	.align		4
.L_36:
        /*034c*/ 	.byte	0x04, 0x36
        /*034e*/ 	.short	(.L_38 - .L_37)
.L_37:
        /*0350*/ 	.word	0x00000008
.L_38:


//--------------------- .nv.info._Z15shm_array_matchPii --------------------------
	.section	.nv.info._Z15shm_array_matchPii,"",@"SHT_CUDA_INFO"
	.sectionflags	@""
	.align	4


	//----- nvinfo : EIATTR_CUDA_API_VERSION
	.align		4
        /*0000*/ 	.byte	0x04, 0x37
        /*0002*/ 	.short	(.L_40 - .L_39)
.L_39:
        /*0004*/ 	.word	0x00000082


	//----- nvinfo : EIATTR_KPARAM_INFO
	.align		4
.L_40:
        /*0008*/ 	.byte	0x04, 0x17
        /*000a*/ 	.short	(.L_42 - .L_41)
.L_41:
        /*000c*/ 	.word	0x00000000
        /*0010*/ 	.short	0x0001
        /*0012*/ 	.short	0x0008
        /*0014*/ 	.byte	0x00, 0xf0, 0x11, 0x00


	//----- nvinfo : EIATTR_KPARAM_INFO
	.align		4
.L_42:
        /*0018*/ 	.byte	0x04, 0x17
        /*001a*/ 	.short	(.L_44 - .L_43)
.L_43:
        /*001c*/ 	.word	0x00000000
        /*0020*/ 	.short	0x0000
        /*0022*/ 	.short	0x0000
        /*0024*/ 	.byte	0x00, 0xf5, 0x21, 0x00


	//----- nvinfo : EIATTR_SPARSE_MMA_MASK
	.align		4
.L_44:
        /*0028*/ 	.byte	0x03, 0x50
        /*002a*/ 	.short	0x0000


	//----- nvinfo : EIATTR_MAXREG_COUNT
	.align		4
        /*002c*/ 	.byte	0x03, 0x1b
        /*002e*/ 	.short	0x00ff


	//----- nvinfo : EIATTR_NUM_BARRIERS
	.align		4
        /*0030*/ 	.byte	0x02, 0x4c
        /*0032*/ 	.byte	0x01
	.zero		1


	//----- nvinfo : EIATTR_MERCURY_ISA_VERSION
	.align		4
        /*0034*/ 	.byte	0x03, 0x5f
        /*0036*/ 	.short	0x0101


	//----- nvinfo : EIATTR_VRC_CTA_INIT_COUNT
	.align		4
        /*0038*/ 	.byte	0x02, 0x4a
	.zero		1
	.zero		1


	//----- nvinfo : EIATTR_EXIT_INSTR_OFFSETS
	.align		4
        /*003c*/ 	.byte	0x04, 0x1c
        /*003e*/ 	.short	(.L_46 - .L_45)


	//   ....[0]....
.L_45:
        /*0040*/ 	.word	0x00000200


	//   ....[1]....
        /*0044*/ 	.word	0x00000810


	//----- nvinfo : EIATTR_CRS_STACK_SIZE
	.align		4
.L_46:
        /*0048*/ 	.byte	0x04, 0x1e
        /*004a*/ 	.short	(.L_48 - .L_47)
.L_47:
        /*004c*/ 	.word	0x00000000


	//----- nvinfo : EIATTR_CBANK_PARAM_SIZE
	.align		4
.L_48:
        /*0050*/ 	.byte	0x03, 0x19
        /*0052*/ 	.short	0x000c


	//----- nvinfo : EIATTR_PARAM_CBANK
	.align		4
        /*0054*/ 	.byte	0x04, 0x0a
        /*0056*/ 	.short	(.L_50 - .L_49)
	.align		4
.L_49:
        /*0058*/ 	.word	index@(.nv.constant0._Z15shm_array_matchPii)
        /*005c*/ 	.short	0x0380
        /*005e*/ 	.short	0x000c


	//----- nvinfo : EIATTR_SW_WAR
	.align		4
.L_50:
        /*0060*/ 	.byte	0x04, 0x36
        /*0062*/ 	.short	(.L_52 - .L_51)
.L_51:
        /*0064*/ 	.word	0x00000008
.L_52:


//--------------------- .nv.callgraph             --------------------------
	.section	.nv.callgraph,"",@"SHT_CUDA_CALLGRAPH"
	.align	4
	.sectionentsize	8
	.align		4
        /*0000*/ 	.word	0x00000000
	.align		4
        /*0004*/ 	.word	0xffffffff
	.align		4
        /*0008*/ 	.word	0x00000000
	.align		4
        /*000c*/ 	.word	0xfffffffe
	.align		4
        /*0010*/ 	.word	0x00000000
	.align		4
        /*0014*/ 	.word	0xfffffffd
	.align		4
        /*0018*/ 	.word	0x00000000
	.align		4
        /*001c*/ 	.word	0xfffffffc


//--------------------- .nv.constant4             --------------------------
	.section	.nv.constant4,"a",@progbits
	.align	8
	.align		8
.nv.constant4:
        /*0000*/ 	.dword	precalc_xorwow_matrix
	.align		8
        /*0008*/ 	.dword	precalc_xorwow_offset_matrix
	.align		8
        /*0010*/ 	.dword	mrg32k3aM1
	.align		8
        /*0018*/ 	.dword	mrg32k3aM2
	.align		8
        /*0020*/ 	.dword	mrg32k3aM1SubSeq
	.align		8
        /*0028*/ 	.dword	mrg32k3aM2SubSeq
	.align		8
        /*0030*/ 	.dword	mrg32k3aM1Seq
	.align		8
        /*0038*/ 	.dword	mrg32k3aM2Seq


//--------------------- .nv.constant3             --------------------------
	.section	.nv.constant3,"a",@progbits
	.align	8
.nv.constant3:
	.type		__cr_lgamma_table,@object
	.size		__cr_lgamma_table,(.L_8 - __cr_lgamma_table)
__cr_lgamma_table:
        /*0000*/ 	.byte	0x00, 0x00, 0x00, 0x00, 0x00, 0x00, 0x00, 0x00, 0x00, 0x00, 0x00, 0x00, 0x00, 0x00, 0x00, 0x00
        /*0010*/ 	.byte	0xef, 0x39, 0xfa, 0xfe, 0x42, 0x2e, 0xe6, 0x3f, 0x02, 0x20, 0x2a, 0xfa, 0x0b, 0xab, 0xfc, 0x3f
        /*0020*/ 	.byte	0xf9, 0x2c, 0x92, 0x7c, 0xa7, 0x6c, 0x09, 0x40, 0xc9, 0x79, 0x44, 0x3c, 0x64, 0x26, 0x13, 0x40
        /*0030*/ 	.byte	0xca, 0x01, 0xcf, 0x3a, 0x27, 0x51, 0x1a, 0x40, 0x30, 0xcc, 0x2d, 0xf3, 0xe1, 0x0c, 0x21, 0x40
        /*0040*/ 	.byte	0x0d, 0xb7, 0xfc, 0x82, 0x8e, 0x35, 0x25, 0x40
.L_8:


//--------------------- .text._Z16shfl_array_matchPii --------------------------
	.section	.text._Z16shfl_array_matchPii,"ax",@progbits
	.align	128
        .global         _Z16shfl_array_matchPii
        .type           _Z16shfl_array_matchPii,@function
        .size           _Z16shfl_array_matchPii,(.L_x_196 - _Z16shfl_array_matchPii)
        .other          _Z16shfl_array_matchPii,@"STO_CUDA_ENTRY STV_DEFAULT"
_Z16shfl_array_matchPii:
.text._Z16shfl_array_matchPii:
[----:B------:R-:W0:Y:S01]  /*0000*/  LDC R1, c[0x0][0x37c] ;  /* 0x0000df00ff017b82 */ /* 0x000e220000000800 */
[----:B------:R-:W1:Y:S07]  /*0010*/  S2R R13, SR_TID.X ;  /* 0x00000000000d7919 */ /* 0x000e6e0000002100 */
[----:B------:R-:W1:Y:S01]  /*0020*/  S2UR UR4, SR_CTAID.X ;  /* 0x00000000000479c3 */ /* 0x000e620000002500 */
[----:B------:R-:W2:Y:S01]  /*0030*/  LDCU.64 UR6, c[0x0][0x358] ;  /* 0x00006b00ff0677ac */ /* 0x000ea20008000a00 */
[----:B0-----:R-:W-:-:S06]  /*0040*/  VIADD R1, R1, 0xffffffa0 ;  /* 0xffffffa001017836 */ /* 0x001fcc0000000000 */
[----:B------:R-:W1:Y:S08]  /*0050*/  LDC R0, c[0x0][0x360] ;  /* 0x0000d800ff007b82 */ /* 0x000e700000000800 */
[----:B------:R-:W0:Y:S01]  /*0060*/  LDC.64 R2, c[0x0][0x380] ;  /* 0x0000e000ff027b82 */ /* 0x000e220000000a00 */
[----:B-1----:R-:W-:-:S04]  /*0070*/  IMAD R0, R0, UR4, R13 ;  /* 0x0000000400007c24 */ /* 0x002fc8000f8e020d */
[----:B------:R-:W-:-:S04]  /*0080*/  IMAD R5, R0, 0x2e, RZ ;  /* 0x0000002e00057824 */ /* 0x000fc800078e02ff */
[----:B0-----:R-:W-:-:S05]  /*0090*/  IMAD.WIDE R2, R5, 0x4, R2 ;  /* 0x0000000405027825 */ /* 0x001fca00078e0202 */
[----:B--2---:R0:W5:Y:S04]  /*00a0*/  LDG.E R64, desc[UR6][R2.64] ;  /* 0x0000000602407981 */ /* 0x004168000c1e1900 */
[----:B------:R0:W5:Y:S04]  /*00b0*/  LDG.E R63, desc[UR6][R2.64+0x5c] ;  /* 0x00005c06023f7981 */ /* 0x000168000c1e1900 */
        /* <DEDUP_REMOVED lines=43> */
[----:B------:R0:W5:Y:S01]  /*0370*/  LDG.E R21, desc[UR6][R2.64+0xb4] ;  /* 0x0000b40602157981 */ /* 0x000162000c1e1900 */
[----:B------:R-:W-:-:S07]  /*0380*/  IMAD.MOV.U32 R15, RZ, RZ, 0x1 ;  /* 0x00000001ff0f7424 */ /* 0x000fce00078e00ff */
.L_x_92:
[----:B0----5:R-:W-:Y:S01]  /*0390*/  SHFL.DOWN PT, R18, R45, R15, 0x1f ;  /* 0x08001f0f2d127589 */ /* 0x021fe200000e0000 */
[----:B------:R-:W-:Y:S03]  /*03a0*/  BSSY.RECONVERGENT B0, `(.L_x_0) ;  /* 0x0000712000007945 */ /* 0x000fe60003800200 */
[----:B-1----:R-:W1:Y:S04]  /*03b0*/  SHFL.DOWN PT, R19, R40, R15, 0x1f ;  /* 0x08001f0f28137589 */ /* 0x002e6800000e0000 */
[----:B0-----:R-:W-:Y:S04]  /*03c0*/  SHFL.DOWN PT, R2, R63, R15, 0x1f ;  /* 0x08001f0f3f027589 */ /* 0x001fe800000e0000 */
[----:B------:R-:W0:Y:S04]  /*03d0*/  SHFL.DOWN PT, R3, R60, R15, 0x1f ;  /* 0x08001f0f3c037589 */ /* 0x000e2800000e0000 */
[----:B------:R-:W-:Y:S04]  /*03e0*/  SHFL.DOWN PT, R4, R61, R15, 0x1f ;  /* 0x08001f0f3d047589 */ /* 0x000fe800000e0000 */
[----:B------:R-:W2:Y:S04]  /*03f0*/  SHFL.DOWN PT, R5, R56, R15, 0x1f ;  /* 0x08001f0f38057589 */ /* 0x000ea800000e0000 */
[----:B------:R-:W-:Y:S04]  /*0400*/  SHFL.DOWN PT, R6, R57, R15, 0x1f ;  /* 0x08001f0f39067589 */ /* 0x000fe800000e0000 */
[----:B------:R-:W3:Y:S04]  /*0410*/  SHFL.DOWN PT, R7, R52, R15, 0x1f ;  /* 0x08001f0f34077589 */ /* 0x000ee800000e0000 */
[----:B------:R-:W-:Y:S04]  /*0420*/  SHFL.DOWN PT, R8, R53, R15, 0x1f ;  /* 0x08001f0f35087589 */ /* 0x000fe800000e0000 */
[----:B------:R-:W4:Y:S04]  /*0430*/  SHFL.DOWN PT, R9, R48, R15, 0x1f ;  /* 0x08001f0f30097589 */ /* 0x000f2800000e0000 */
        /* <DEDUP_REMOVED lines=12> */
[----:B------:R-:W4:Y:S04]  /*0500*/  SHFL.DOWN PT, R76, R21, R15, 0x1f ;  /* 0x08001f0f154c7589 */ /* 0x000f2800000e0000 */
[----:B-1----:R1:W-:Y:S04]  /*0510*/  STL.64 [R1+0x28], R18 ;  /* 0x0000281201007387 */ /* 0x0023e80000100a00 */
[----:B0-----:R-:W-:Y:S04]  /*0520*/  STL.64 [R1], R2 ;  /* 0x0000000201007387 */ /* 0x001fe80000100a00 */
[----:B--2---:R-:W-:Y:S01]  /*0530*/  STL.64 [R1+0x8], R4 ;  /* 0x0000080401007387 */ /* 0x004fe20000100a00 */
[----:B-1----:R-:W0:Y:S03]  /*0540*/  LDC R18, c[0x0][0x360] ;  /* 0x0000d800ff127b82 */ /* 0x002e260000000800 */
[----:B---3--:R-:W-:Y:S04]  /*0550*/  STL.64 [R1+0x10], R6 ;  /* 0x0000100601007387 */ /* 0x008fe80000100a00 */
[----:B----4-:R-:W-:Y:S04]  /*0560*/  STL.64 [R1+0x18], R8 ;  /* 0x0000180801007387 */ /* 0x010fe80000100a00 */
[----:B------:R-:W-:Y:S04]  /*0570*/  STL.64 [R1+0x20], R10 ;  /* 0x0000200a01007387 */ /* 0x000fe80000100a00 */
[----:B------:R-:W-:Y:S04]  /*0580*/  STL.64 [R1+0x30], R66 ;  /* 0x0000304201007387 */ /* 0x000fe80000100a00 */
[----:B------:R0:W-:Y:S04]  /*0590*/  STL.64 [R1+0x38], R68 ;  /* 0x0000384401007387 */ /* 0x0001e80000100a00 */
[----:B------:R-:W-:Y:S04]  /*05a0*/  STL.64 [R1+0x40], R70 ;  /* 0x0000404601007387 */ /* 0x000fe80000100a00 */
[----:B------:R-:W-:Y:S04]  /*05b0*/  STL.64 [R1+0x48], R72 ;  /* 0x0000484801007387 */ /* 0x000fe80000100a00 */
[----:B------:R-:W-:Y:S01]  /*05c0*/  STL.64 [R1+0x50], R74 ;  /* 0x0000504a01007387 */ /* 0x000fe20000100a00 */
[----:B0-----:R-:W-:-:S03]  /*05d0*/  IMAD R69, R18, UR4, R13 ;  /* 0x0000000412457c24 */ /* 0x001fc6000f8e020d */
[----:B------:R-:W-:Y:S04]  /*05e0*/  STL [R1+0x58], R76 ;  /* 0x0000584c01007387 */ /* 0x000fe80000100800 */
[----:B------:R-:W0:Y:S04]  /*05f0*/  SHFL.DOWN PT, R16, R64, R15, 0x1f ;  /* 0x08001f0f40107589 */ /* 0x000e2800000e0000 */
[----:B------:R-:W1:Y:S04]  /*0600*/  SHFL.DOWN PT, R14, R65, R15, 0x1f ;  /* 0x08001f0f410e7589 */ /* 0x000e6800000e0000 */
[----:B------:R-:W2:Y:S04]  /*0610*/  SHFL.DOWN PT, R12, R58, R15, 0x1f ;  /* 0x08001f0f3a0c7589 */ /* 0x000ea800000e0000 */
[----:B------:R-:W3:Y:S04]  /*0620*/  SHFL.DOWN PT, R10, R59, R15, 0x1f ;  /* 0x08001f0f3b0a7589 */ /* 0x000ee800000e0000 */
[----:B------:R-:W4:Y:S04]  /*0630*/  SHFL.DOWN PT, R8, R54, R15, 0x1f ;  /* 0x08001f0f36087589 */ /* 0x000f2800000e0000 */
[----:B------:R-:W0:Y:S04]  /*0640*/  SHFL.DOWN PT, R6, R55, R15, 0x1f ;  /* 0x08001f0f37067589 */ /* 0x000e2800000e0000 */
        /* <DEDUP_REMOVED lines=16> */
[----:B------:R1:W0:Y:S02]  /*0750*/  SHFL.DOWN PT, R66, R62, R15, 0x1f ;  /* 0x08001f0f3e427589 */ /* 0x00022400000e0000 */
[----:B-1----:R-:W-:-:S04]  /*0760*/  IMAD.SHL.U32 R15, R15, 0x2, RZ ;  /* 0x000000020f0f7824 */ /* 0x002fc800078e00ff */
[----:B------:R-:W-:-:S05]  /*0770*/  VIADD R18, R15, 0xffffffff ;  /* 0xffffffff0f127836 */ /* 0x000fca0000000000 */
[----:B------:R-:W-:-:S13]  /*0780*/  LOP3.LUT P0, RZ, R18, R69, RZ, 0xc0, !PT ;  /* 0x0000004512ff7212 */ /* 0x000fda000780c0ff */
[----:B0-234-:R-:W-:Y:S05]  /*0790*/  @P0 BRA `(.L_x_1) ;  /* 0x0000006c00480947 */ /* 0x01dfea0003800000 */
[----:B------:R-:W-:Y:S01]  /*07a0*/  ISETP.NE.AND P0, PT, R63, R16, PT ;  /* 0x000000103f00720c */ /* 0x000fe20003f05270 */
[----:B------:R-:W-:Y:S04]  /*07b0*/  BSSY.RECONVERGENT B1, `(.L_x_2) ;  /* 0x000004a000017945 */ /* 0x000fe80003800200 */
[----:B------:R-:W-:Y:S01]  /*07c0*/  BSSY.RELIABLE B2, `(.L_x_3) ;  /* 0x0000046000027945 */ /* 0x000fe20003800100 */
[----:B------:R-:W-:-:S07]  /*07d0*/  IMAD.MOV.U32 R18, RZ, RZ, RZ ;  /* 0x000000ffff127224 */ /* 0x000fce00078e00ff */
[----:B------:R-:W-:Y:S05]  /*07e0*/  @!P0 BRA `(.L_x_4) ;  /* 0x00000004000c8947 */ /* 0x000fea0003800000 */
[----:B------:R-:W-:Y:S01]  /*07f0*/  ISETP.NE.AND P0, PT, R63, R14, PT ;  /* 0x0000000e3f00720c */ /* 0x000fe20003f05270 */
[----:B------:R-:W-:-:S12]  /*0800*/  IMAD.MOV.U32 R18, RZ, RZ, 0x1 ;  /* 0x00000001ff127424 */ /* 0x000fd800078e00ff */
        /* <DEDUP_REMOVED lines=61> */
[----:B------:R-:W-:-:S13]  /*0be0*/  ISETP.NE.AND P0, PT, R63, R66, PT ;  /* 0x000000423f00720c */ /* 0x000fda0003f05270 */
[----:B------:R-:W-:Y:S05]  /*0bf0*/  @P0 BREAK.RELIABLE B2 ;  /* 0x0000000000020942 */ /* 0x000fea0003800100 */
[----:B------:R-:W-:Y:S05]  /*0c00*/  @P0 BRA `(.L_x_5) ;  /* 0x0000000000100947 */ /* 0x000fea0003800000 */
[----:B------:R-:W-:-:S07]  /*0c10*/  IMAD.MOV.U32 R18, RZ, RZ, 0x16 ;  /* 0x00000016ff127424 */ /* 0x000fce00078e00ff */
.L_x_4:
[----:B------:R-:W-:Y:S05]  /*0c20*/  BSYNC.RELIABLE B2 ;  /* 0x0000000000027941 */ /* 0x000fea0003800100 */
.L_x_3:
[----:B------:R-:W-:-:S05]  /*0c30*/  IMAD.U32 R18, R18, 0x4, R1 ;  /* 0x0000000412127824 */ /* 0x000fca00078e0001 */
[----:B------:R0:W5:Y:S02]  /*0c40*/  LDL R63, [R18] ;  /* 0x00000000123f7983 */ /* 0x0001640000100800 */
.L_x_5:
[----:B------:R-:W-:Y:S05]  /*0c50*/  BSYNC.RECONVERGENT B1 ;  /* 0x0000000000017941 */ /* 0x000fea0003800200 */
.L_x_2:
[----:B------:R-:W-:Y:S01]  /*0c60*/  ISETP.NE.AND P0, PT, R60, R16, PT ;  /* 0x000000103c00720c */ /* 0x000fe20003f05270 */
[----:B------:R-:W-:Y:S04]  /*0c70*/  BSSY.RECONVERGENT B1, `(.L_x_6) ;  /* 0x000004a000017945 */ /* 0x000fe80003800200 */
[----:B------:R-:W-:Y:S01]  /*0c80*/  BSSY.RELIABLE B2, `(.L_x_7) ;  /* 0x0000046000027945 */ /* 0x000fe20003800100 */
[----:B0-----:R-:W-:-:S07]  /*0c90*/  IMAD.MOV.U32 R18, RZ, RZ, RZ ;  /* 0x000000ffff127224 */ /* 0x001fce00078e00ff */
        /* <DEDUP_REMOVED lines=41> */
[----:B------:R-:W-:-:S12]  /*0f30*/  HFMA2 R18, -RZ, RZ, 0, 8.3446502685546875e-07 ;  /* 0x0000000eff127431 */ /* 0x000fd800000001ff */
        /* <DEDUP_REMOVED lines=26> */
.L_x_8:
[----:B------:R-:W-:Y:S05]  /*10e0*/  BSYNC.RELIABLE B2 ;  /* 0x0000000000027941 */ /* 0x000fea0003800100 */
.L_x_7:
[----:B------:R-:W-:-:S05]  /*10f0*/  IMAD.U32 R18, R18, 0x4, R1 ;  /* 0x0000000412127824 */ /* 0x000fca00078e0001 */
[----:B------:R0:W5:Y:S02]  /*1100*/  LDL R60, [R18] ;  /* 0x00000000123c7983 */ /* 0x0001640000100800 */
.L_x_9:
[----:B------:R-:W-:Y:S05]  /*1110*/  BSYNC.RECONVERGENT B1 ;  /* 0x0000000000017941 */ /* 0x000fea0003800200 */
.L_x_6:
        /* <DEDUP_REMOVED lines=72> */
.L_x_12:
[----:B------:R-:W-:Y:S05]  /*15a0*/  BSYNC.RELIABLE B2 ;  /* 0x0000000000027941 */ /* 0x000fea0003800100 */
.L_x_11:
[----:B------:R-:W-:-:S05]  /*15b0*/  IMAD.U32 R18, R18, 0x4, R1 ;  /* 0x0000000412127824 */ /* 0x000fca00078e0001 */
[----:B------:R0:W5:Y:S02]  /*15c0*/  LDL R61, [R18] ;  /* 0x00000000123d7983 */ /* 0x0001640000100800 */
.L_x_13:
[----:B------:R-:W-:Y:S05]  /*15d0*/  BSYNC.RECONVERGENT B1 ;  /* 0x0000000000017941 */ /* 0x000fea0003800200 */
.L_x_10:
        /* <DEDUP_REMOVED lines=26> */
[----:B------:R-:W-:Y:S02]  /*1780*/  ISETP.NE.AND P0, PT, R56, R0, PT ;  /* 0x000000003800720c */ /* 0x000fe40003f05270 */
[----:B------:R-:W-:-:S11]  /*1790*/  MOV R18, 0x8 ;  /* 0x0000000800127802 */ /* 0x000fd60000000f00 */
        /* <DEDUP_REMOVED lines=44> */
.L_x_16:
[----:B------:R-:W-:Y:S05]  /*1a60*/  BSYNC.RELIABLE B2 ;  /* 0x0000000000027941 */ /* 0x000fea0003800100 */
.L_x_15:
[----:B------:R-:W-:-:S05]  /*1a70*/  IMAD.U32 R18, R18, 0x4, R1 ;  /* 0x0000000412127824 */ /* 0x000fca00078e0001 */
[----:B------:R0:W5:Y:S02]  /*1a80*/  LDL R56, [R18] ;  /* 0x0000000012387983 */ /* 0x0001640000100800 */
.L_x_17:
[----:B------:R-:W-:Y:S05]  /*1a90*/  BSYNC.RECONVERGENT B1 ;  /* 0x0000000000017941 */ /* 0x000fea0003800200 */
.L_x_14:
        /* <DEDUP_REMOVED lines=72> */
.L_x_20:
[----:B------:R-:W-:Y:S05]  /*1f20*/  BSYNC.RELIABLE B2 ;  /* 0x0000000000027941 */ /* 0x000fea0003800100 */
.L_x_19:
[----:B------:R-:W-:-:S05]  /*1f30*/  IMAD.U32 R18, R18, 0x4, R1 ;  /* 0x0000000412127824 */ /* 0x000fca00078e0001 */
[----:B------:R0:W5:Y:S02]  /*1f40*/  LDL R57, [R18] ;  /* 0x0000000012397983 */ /* 0x0001640000100800 */
.L_x_21:
[----:B------:R-:W-:Y:S05]  /*1f50*/  BSYNC.RECONVERGENT B1 ;  /* 0x0000000000017941 */ /* 0x000fea0003800200 */
.L_x_18:
        /* <DEDUP_REMOVED lines=9> */
[----:B------:R-:W-:-:S12]  /*1ff0*/  HFMA2 R18, -RZ, RZ, 0, 1.1920928955078125e-07 ;  /* 0x00000002ff127431 */ /* 0x000fd800000001ff */
        /* <DEDUP_REMOVED lines=62> */
.L_x_24:
[----:B------:R-:W-:Y:S05]  /*23e0*/  BSYNC.RELIABLE B2 ;  /* 0x0000000000027941 */ /* 0x000fea0003800100 */
.L_x_23:
[----:B------:R-:W-:-:S05]  /*23f0*/  IMAD.U32 R18, R18, 0x4, R1 ;  /* 0x0000000412127824 */ /* 0x000fca00078e0001 */
[----:B------:R0:W5:Y:S02]  /*2400*/  LDL R52, [R18] ;  /* 0x0000000012347983 */ /* 0x0001640000100800 */
.L_x_25:
[----:B------:R-:W-:Y:S05]  /*2410*/  BSYNC.RECONVERGENT B1 ;  /* 0x0000000000017941 */ /* 0x000fea0003800200 */
.L_x_22:
        /* <DEDUP_REMOVED lines=72> */
.L_x_28:
[----:B------:R-:W-:Y:S05]  /*28a0*/  BSYNC.RELIABLE B2 ;  /* 0x0000000000027941 */ /* 0x000fea0003800100 */
.L_x_27:
[----:B------:R-:W-:-:S05]  /*28b0*/  IMAD.U32 R18, R18, 0x4, R1 ;  /* 0x0000000412127824 */ /* 0x000fca00078e0001 */
[----:B------:R0:W5:Y:S02]  /*28c0*/  LDL R53, [R18] ;  /* 0x0000000012357983 */ /* 0x0001640000100800 */
.L_x_29:
[----:B------:R-:W-:Y:S05]  /*28d0*/  BSYNC.RECONVERGENT B1 ;  /* 0x0000000000017941 */ /* 0x000fea0003800200 */
.L_x_26:
        /* <DEDUP_REMOVED lines=72> */
.L_x_32:
[----:B------:R-:W-:Y:S05]  /*2d60*/  BSYNC.RELIABLE B2 ;  /* 0x0000000000027941 */ /* 0x000fea0003800100 */
.L_x_31:
[----:B------:R-:W-:-:S05]  /*2d70*/  IMAD.U32 R18, R18, 0x4, R1 ;  /* 0x0000000412127824 */ /* 0x000fca00078e0001 */
[----:B------:R0:W5:Y:S02]  /*2d80*/  LDL R48, [R18] ;  /* 0x0000000012307983 */ /* 0x0001640000100800 */
.L_x_33:
[----:B------:R-:W-:Y:S05]  /*2d90*/  BSYNC.RECONVERGENT B1 ;  /* 0x0000000000017941 */ /* 0x000fea0003800200 */
.L_x_30:
        /* <DEDUP_REMOVED lines=72> */
.L_x_36:
[----:B------:R-:W-:Y:S05]  /*3220*/  BSYNC.RELIABLE B2 ;  /* 0x0000000000027941 */ /* 0x000fea0003800100 */
.L_x_35:
[----:B------:R-:W-:-:S05]  /*3230*/  IMAD.U32 R18, R18, 0x4, R1 ;  /* 0x0000000412127824 */ /* 0x000fca00078e0001 */
[----:B------:R0:W5:Y:S02]  /*3240*/  LDL R49, [R18] ;  /* 0x0000000012317983 */ /* 0x0001640000100800 */
.L_x_37:
[----:B------:R-:W-:Y:S05]  /*3250*/  BSYNC.RECONVERGENT B1 ;  /* 0x0000000000017941 */ /* 0x000fea0003800200 */
.L_x_34:
        /* <DEDUP_REMOVED lines=72> */
.L_x_40:
[----:B------:R-:W-:Y:S05]  /*36e0*/  BSYNC.RELIABLE B2 ;  /* 0x0000000000027941 */ /* 0x000fea0003800100 */
.L_x_39:
[----:B------:R-:W-:-:S05]  /*36f0*/  IMAD.U32 R18, R18, 0x4, R1 ;  /* 0x0000000412127824 */ /* 0x000fca00078e0001 */
[----:B------:R0:W5:Y:S02]  /*3700*/  LDL R44, [R18] ;  /* 0x00000000122c7983 */ /* 0x0001640000100800 */
.L_x_41:
[----:B------:R-:W-:Y:S05]  /*3710*/  BSYNC.RECONVERGENT B1 ;  /* 0x0000000000017941 */ /* 0x000fea0003800200 */
.L_x_38:
        /* <DEDUP_REMOVED lines=72> */
.L_x_44:
[----:B------:R-:W-:Y:S05]  /*3ba0*/  BSYNC.RELIABLE B2 ;  /* 0x0000000000027941 */ /* 0x000fea0003800100 */
.L_x_43:
[----:B------:R-:W-:-:S05]  /*3bb0*/  IMAD.U32 R18, R18, 0x4, R1 ;  /* 0x0000000412127824 */ /* 0x000fca00078e0001 */
[----:B------:R0:W5:Y:S02]  /*3bc0*/  LDL R45, [R18] ;  /* 0x00000000122d7983 */ /* 0x0001640000100800 */
.L_x_45:
[----:B------:R-:W-:Y:S05]  /*3bd0*/  BSYNC.RECONVERGENT B1 ;  /* 0x0000000000017941 */ /* 0x000fea0003800200 */
.L_x_42:
        /* <DEDUP_REMOVED lines=72> */
.L_x_48:
[----:B------:R-:W-:Y:S05]  /*4060*/  BSYNC.RELIABLE B2 ;  /* 0x0000000000027941 */ /* 0x000fea0003800100 */
.L_x_47:
[----:B------:R-:W-:-:S05]  /*4070*/  IMAD.U32 R18, R18, 0x4, R1 ;  /* 0x0000000412127824 */ /* 0x000fca00078e0001 */
[----:B------:R0:W5:Y:S02]  /*4080*/  LDL R40, [R18] ;  /* 0x0000000012287983 */ /* 0x0001640000100800 */
.L_x_49:
[----:B------:R-:W-:Y:S05]  /*4090*/  BSYNC.RECONVERGENT B1 ;  /* 0x0000000000017941 */ /* 0x000fea0003800200 */
.L_x_46:
[----:B------:R-:W-:Y:S01]  /*40a0*/  ISETP.NE.AND P0, PT, R41, R16, PT ;  /* 0x000000102900720c */ /* 0x000fe20003f05270 */
[----:B------:R-:W-:Y:S04]  /*40b0*/  BSSY.RECONVERGENT B1, `(.L_x_50) ;  /* 0x000004a000017945 */ /* 0x000fe80003800200 */
[----:B------:R-:W-:Y:S01]  /*40c0*/  BSSY.RELIABLE B2, `(.L_x_51) ;  /* 0x0000046000027945 */ /* 0x000fe20003800100 */
[----:B0-----:R-:W-:-:S07]  /*40d0*/  HFMA2 R18, -RZ, RZ, 0, 0 ;  /* 0x00000000ff127431 */ /* 0x001fce00000001ff */
        /* <DEDUP_REMOVED lines=68> */
.L_x_52:
[----:B------:R-:W-:Y:S05]  /*4520*/  BSYNC.RELIABLE B2 ;  /* 0x0000000000027941 */ /* 0x000fea0003800100 */
.L_x_51:
[----:B------:R-:W-:-:S05]  /*4530*/  IMAD.U32 R18, R18, 0x4, R1 ;  /* 0x0000000412127824 */ /* 0x000fca00078e0001 */
[----:B------:R0:W5:Y:S02]  /*4540*/  LDL R41, [R18] ;  /* 0x0000000012297983 */ /* 0x0001640000100800 */
.L_x_53:
[----:B------:R-:W-:Y:S05]  /*4550*/  BSYNC.RECONVERGENT B1 ;  /* 0x0000000000017941 */ /* 0x000fea0003800200 */
.L_x_50:
        /* <DEDUP_REMOVED lines=72> */
.L_x_56:
[----:B------:R-:W-:Y:S05]  /*49e0*/  BSYNC.RELIABLE B2 ;  /* 0x0000000000027941 */ /* 0x000fea0003800100 */
.L_x_55:
[----:B------:R-:W-:-:S05]  /*49f0*/  IMAD.U32 R18, R18, 0x4, R1 ;  /* 0x0000000412127824 */ /* 0x000fca00078e0001 */
[----:B------:R0:W5:Y:S02]  /*4a00*/  LDL R36, [R18] ;  /* 0x0000000012247983 */ /* 0x0001640000100800 */
.L_x_57:
[----:B------:R-:W-:Y:S05]  /*4a10*/  BSYNC.RECONVERGENT B1 ;  /* 0x0000000000017941 */ /* 0x000fea0003800200 */
.L_x_54:
        /* <DEDUP_REMOVED lines=72> */
.L_x_60:
[----:B------:R-:W-:Y:S05]  /*4ea0*/  BSYNC.RELIABLE B2 ;  /* 0x0000000000027941 */ /* 0x000fea0003800100 */
.L_x_59:
[----:B------:R-:W-:-:S05]  /*4eb0*/  IMAD.U32 R18, R18, 0x4, R1 ;  /* 0x0000000412127824 */ /* 0x000fca00078e0001 */
[----:B------:R0:W5:Y:S02]  /*4ec0*/  LDL R37, [R18] ;  /* 0x0000000012257983 */ /* 0x0001640000100800 */
.L_x_61:
[----:B------:R-:W-:Y:S05]  /*4ed0*/  BSYNC.RECONVERGENT B1 ;  /* 0x0000000000017941 */ /* 0x000fea0003800200 */
.L_x_58:
        /* <DEDUP_REMOVED lines=33> */
[----:B------:R-:W-:-:S12]  /*50f0*/  HFMA2 R18, -RZ, RZ, 0, 5.9604644775390625e-07 ;  /* 0x0000000aff127431 */ /* 0x000fd800000001ff */
        /* <DEDUP_REMOVED lines=38> */
.L_x_64:
[----:B------:R-:W-:Y:S05]  /*5360*/  BSYNC.RELIABLE B2 ;  /* 0x0000000000027941 */ /* 0x000fea0003800100 */
.L_x_63:
[----:B------:R-:W-:-:S05]  /*5370*/  IMAD.U32 R18, R18, 0x4, R1 ;  /* 0x0000000412127824 */ /* 0x000fca00078e0001 */
[----:B------:R0:W5:Y:S02]  /*5380*/  LDL R32, [R18] ;  /* 0x0000000012207983 */ /* 0x0001640000100800 */
.L_x_65:
[----:B------:R-:W-:Y:S05]  /*5390*/  BSYNC.RECONVERGENT B1 ;  /* 0x0000000000017941 */ /* 0x000fea0003800200 */
.L_x_62:
        /* <DEDUP_REMOVED lines=72> */
.L_x_68:
[----:B------:R-:W-:Y:S05]  /*5820*/  BSYNC.RELIABLE B2 ;  /* 0x0000000000027941 */ /* 0x000fea0003800100 */
.L_x_67:
[----:B------:R-:W-:-:S05]  /*5830*/  IMAD.U32 R18, R18, 0x4, R1 ;  /* 0x0000000412127824 */ /* 0x000fca00078e0001 */
[----:B------:R0:W5:Y:S02]  /*5840*/  LDL R33, [R18] ;  /* 0x0000000012217983 */ /* 0x0001640000100800 */
.L_x_69:
[----:B------:R-:W-:Y:S05]  /*5850*/  BSYNC.RECONVERGENT B1 ;  /* 0x0000000000017941 */ /* 0x000fea0003800200 */
.L_x_66:
        /* <DEDUP_REMOVED lines=72> */
.L_x_72:
[----:B------:R-:W-:Y:S05]  /*5ce0*/  BSYNC.RELIABLE B2 ;  /* 0x0000000000027941 */ /* 0x000fea0003800100 */
.L_x_71:
[----:B------:R-:W-:-:S05]  /*5cf0*/  IMAD.U32 R18, R18, 0x4, R1 ;  /* 0x0000000412127824 */ /* 0x000fca00078e0001 */
[----:B------:R0:W5:Y:S02]  /*5d00*/  LDL R28, [R18] ;  /* 0x00000000121c7983 */ /* 0x0001640000100800 */
.L_x_73:
[----:B------:R-:W-:Y:S05]  /*5d10*/  BSYNC.RECONVERGENT B1 ;  /* 0x0000000000017941 */ /* 0x000fea0003800200 */
.L_x_70:
        /* <DEDUP_REMOVED lines=72> */
.L_x_76:
[----:B------:R-:W-:Y:S05]  /*61a0*/  BSYNC.RELIABLE B2 ;  /* 0x0000000000027941 */ /* 0x000fea0003800100 */
.L_x_75:
[----:B------:R-:W-:-:S05]  /*61b0*/  IMAD.U32 R18, R18, 0x4, R1 ;  /* 0x0000000412127824 */ /* 0x000fca00078e0001 */
[----:B------:R0:W5:Y:S02]  /*61c0*/  LDL R29, [R18] ;  /* 0x00000000121d7983 */ /* 0x0001640000100800 */
.L_x_77:
[----:B------:R-:W-:Y:S05]  /*61d0*/  BSYNC.RECONVERGENT B1 ;  /* 0x0000000000017941 */ /* 0x000fea0003800200 */
.L_x_74:
        /* <DEDUP_REMOVED lines=72> */
.L_x_80:
[----:B------:R-:W-:Y:S05]  /*6660*/  BSYNC.RELIABLE B2 ;  /* 0x0000000000027941 */ /* 0x000fea0003800100 */
.L_x_79:
[----:B------:R-:W-:-:S05]  /*6670*/  IMAD.U32 R18, R18, 0x4, R1 ;  /* 0x0000000412127824 */ /* 0x000fca00078e0001 */
[----:B------:R0:W5:Y:S02]  /*6680*/  LDL R24, [R18] ;  /* 0x0000000012187983 */ /* 0x0001640000100800 */
.L_x_81:
[----:B------:R-:W-:Y:S05]  /*6690*/  BSYNC.RECONVERGENT B1 ;  /* 0x0000000000017941 */ /* 0x000fea0003800200 */
.L_x_78:
        /* <DEDUP_REMOVED lines=72> */
.L_x_84:
[----:B------:R-:W-:Y:S05]  /*6b20*/  BSYNC.RELIABLE B2 ;  /* 0x0000000000027941 */ /* 0x000fea0003800100 */
.L_x_83:
[----:B------:R-:W-:-:S05]  /*6b30*/  IMAD.U32 R18, R18, 0x4, R1 ;  /* 0x0000000412127824 */ /* 0x000fca00078e0001 */
[----:B------:R0:W5:Y:S02]  /*6b40*/  LDL R25, [R18] ;  /* 0x0000000012197983 */ /* 0x0001640000100800 */
.L_x_85:
[----:B------:R-:W-:Y:S05]  /*6b50*/  BSYNC.RECONVERGENT B1 ;  /* 0x0000000000017941 */ /* 0x000fea0003800200 */
.L_x_82:
        /* <DEDUP_REMOVED lines=72> */
.L_x_88:
[----:B------:R-:W-:Y:S05]  /*6fe0*/  BSYNC.RELIABLE B2 ;  /* 0x0000000000027941 */ /* 0x000fea0003800100 */
.L_x_87:
[----:B------:R-:W-:-:S05]  /*6ff0*/  IMAD.U32 R18, R18, 0x4, R1 ;  /* 0x0000000412127824 */ /* 0x000fca00078e0001 */
[----:B------:R0:W5:Y:S02]  /*7000*/  LDL R20, [R18] ;  /* 0x0000000012147983 */ /* 0x0001640000100800 */
.L_x_89:
[----:B------:R-:W-:Y:S05]  /*7010*/  BSYNC.RECONVERGENT B1 ;  /* 0x0000000000017941 */ /* 0x000fea0003800200 */
.L_x_86:
[----:B------:R-:W-:Y:S01]  /*7020*/  ISETP.NE.AND P0, PT, R21, R16, PT ;  /* 0x000000101500720c */ /* 0x000fe20003f05270 */
[----:B------:R-:W-:Y:S01]  /*7030*/  BSSY.RELIABLE B1, `(.L_x_90) ;  /* 0x0000046000017945 */ /* 0x000fe20003800100 */
[----:B------:R-:W-:-:S11]  /*7040*/  IMAD.MOV.U32 R16, RZ, RZ, RZ ;  /* 0x000000ffff107224 */ /* 0x000fd600078e00ff */
        /* <DEDUP_REMOVED lines=17> */
[----:B------:R-:W-:-:S12]  /*7160*/  HFMA2 R16, -RZ, RZ, 0, 3.5762786865234375e-07 ;  /* 0x00000006ff107431 */ /* 0x000fd800000001ff */
        /* <DEDUP_REMOVED lines=50> */
.L_x_91:
[----:B------:R-:W-:Y:S05]  /*7490*/  BSYNC.RELIABLE B1 ;  /* 0x0000000000017941 */ /* 0x000fea0003800100 */
.L_x_90:
[----:B------:R-:W-:-:S05]  /*74a0*/  IMAD.U32 R16, R16, 0x4, R1 ;  /* 0x0000000410107824 */ /* 0x000fca00078e0001 */
[----:B------:R1:W5:Y:S02]  /*74b0*/  LDL R21, [R16] ;  /* 0x0000000010157983 */ /* 0x0003640000100800 */
.L_x_1:
[----:B------:R-:W-:Y:S05]  /*74c0*/  BSYNC.RECONVERGENT B0 ;  /* 0x0000000000007941 */ /* 0x000fea0003800200 */
.L_x_0:
[----:B------:R-:W-:Y:S05]  /*74d0*/  WARPSYNC.ALL ;  /* 0x0000000000007948 */ /* 0x000fea0003800000 */
[----:B------:R-:W-:-:S13]  /*74e0*/  ISETP.GE.AND P0, PT, R15, 0x20, PT ;  /* 0x000000200f00780c */ /* 0x000fda0003f06270 */
[----:B------:R-:W-:Y:S05]  /*74f0*/  @!P0 BRA `(.L_x_92) ;  /* 0xffffff8c00a48947 */ /* 0x000fea000383ffff */
[----:B------:R-:W2:Y:S02]  /*7500*/  LDCU UR5, c[0x0][0x388] ;  /* 0x00007100ff0577ac */ /* 0x000ea40008000800 */
[----:B--2---:R-:W-:-:S09]  /*7510*/  UISETP.GE.AND UP0, UPT, UR5, 0x21, UPT ;  /* 0x000000210500788c */ /* 0x004fd2000bf06270 */
[----:B------:R-:W-:Y:S05]  /*7520*/  BRA.U !UP0, `(.L_x_93) ;  /* 0x0000007508d87547 */ /* 0x000fea000b800000 */
[----:B------:R-:W2:Y:S01]  /*7530*/  S2R R0, SR_TID.X ;  /* 0x0000000000007919 */ /* 0x000ea20000002100 */
[----:B------:R-:W2:Y:S01]  /*7540*/  S2UR UR4, SR_CTAID.X ;  /* 0x00000000000479c3 */ /* 0x000ea20000002500 */
[----:B------:R-:W-:Y:S07]  /*7550*/  BSSY.RECONVERGENT B0, `(.L_x_94) ;  /* 0x0000039000007945 */ /* 0x000fee0003800200 */
[----:B------:R-:W2:Y:S02]  /*7560*/  LDC R13, c[0x0][0x360] ;  /* 0x0000d800ff0d7b82 */ /* 0x000ea40000000800 */
[----:B--2---:R-:W-:-:S05]  /*7570*/  IMAD R13, R13, UR4, R0 ;  /* 0x000000040d0d7c24 */ /* 0x004fca000f8e0200 */
[C---:B------:R-:W-:Y:S02]  /*7580*/  LOP3.LUT P0, RZ, R13.reuse, 0x1f, RZ, 0xc0, !PT ;  /* 0x0000001f0dff7812 */ /* 0x040fe4000780c0ff */
[----:B------:R-:W-:-:S11]  /*7590*/  ISETP.GT.AND P1, PT, R13, 0x1f, PT ;  /* 0x0000001f0d00780c */ /* 0x000fd60003f24270 */
[----:B------:R-:W-:Y:S05]  /*75a0*/  @P0 BRA `(.L_x_95) ;  /* 0x0000000000cc0947 */ /* 0x000fea0003800000 */
[----:B------:R-:W2:Y:S01]  /*75b0*/  S2R R3, SR_CgaCtaId ;  /* 0x0000000000037919 */ /* 0x000ea20000008800 */
[----:B------:R-:W-:Y:S02]  /*75c0*/  MOV R2, 0x400 ;  /* 0x0000040000027802 */ /* 0x000fe40000000f00 */
[----:B------:R-:W-:Y:S02]  /*75d0*/  SHF.R.S32.HI R0, RZ, 0x4, R13 ;  /* 0x00000004ff007819 */ /* 0x000fe4000001140d */
[----:B--2---:R-:W-:-:S05]  /*75e0*/  LEA R3, R3, R2, 0x18 ;  /* 0x0000000203037211 */ /* 0x004fca00078ec0ff */
[----:B------:R-:W-:-:S05]  /*75f0*/  IMAD R0, R0, 0x5c, R3 ;  /* 0x0000005c00007824 */ /* 0x000fca00078e0203 */
[----:B------:R2:W-:Y:S04]  /*7600*/  STS [R0], R64 ;  /* 0x0000004000007388 */ /* 0x0005e80000000800 */
[----:B------:R2:W-:Y:S04]  /*7610*/  STS [R0+0x4], R65 ;  /* 0x0000044100007388 */ /* 0x0005e80000000800 */
        /* <DEDUP_REMOVED lines=21> */
[----:B-----5:R2:W-:Y:S04]  /*7770*/  STS [R0+0x5c], R63 ;  /* 0x00005c3f00007388 */ /* 0x0205e80000000800 */
        /* <DEDUP_REMOVED lines=21> */
[----:B------:R2:W-:Y:S02]  /*78d0*/  STS [R0+0xb4], R21 ;  /* 0x0000b41500007388 */ /* 0x0005e40000000800 */
.L_x_95:
[----:B------:R-:W-:Y:S05]  /*78e0*/  BSYNC.RECONVERGENT B0 ;  /* 0x0000000000007941 */ /* 0x000fea0003800200 */
.L_x_94:
[----:B------:R-:W-:Y:S06]  /*78f0*/  BAR.SYNC.DEFER_BLOCKING 0x0 ;  /* 0x0000000000007b1d */ /* 0x000fec0000010000 */
[----:B------:R-:W-:Y:S04]  /*7900*/  BSSY.RECONVERGENT B0, `(.L_x_96) ;  /* 0x000001d000007945 */ /* 0x000fe80003800200 */
[----:B------:R-:W-:Y:S05]  /*7910*/  @P1 BRA `(.L_x_97) ;  /* 0x00000000006c1947 */ /* 0x000fea0003800000 */
[----:B------:R-:W3:Y:S01]  /*7920*/  S2R R3, SR_CgaCtaId ;  /* 0x0000000000037919 */ /* 0x000ee20000008800 */
[----:B--2---:R-:W-:-:S04]  /*7930*/  MOV R0, 0x400 ;  /* 0x0000040000007802 */ /* 0x004fc80000000f00 */
[----:B---3--:R-:W-:-:S05]  /*7940*/  LEA R0, R3, R0, 0x18 ;  /* 0x0000000003007211 */ /* 0x008fca00078ec0ff */
[----:B------:R-:W-:-:S05]  /*7950*/  IMAD R0, R13, 0xb8, R0 ;  /* 0x000000b80d007824 */ /* 0x000fca00078e0200 */
[----:B------:R3:W4:Y:S04]  /*7960*/  LDS.64 R64, [R0] ;  /* 0x0000000000407984 */ /* 0x0007280000000a00 */
[----:B------:R3:W2:Y:S04]  /*7970*/  LDS.64 R58, [R0+0x8] ;  /* 0x00000800003a7984 */ /* 0x0006a80000000a00 */
[----:B------:R3:W0:Y:S04]  /*7980*/  LDS.64 R54, [R0+0x10] ;  /* 0x0000100000367984 */ /* 0x0006280000000a00 */
        /* <DEDUP_REMOVED lines=8> */
[----:B-----5:R3:W0:Y:S04]  /*7a10*/  LDS.64 R62, [R0+0x58] ;  /* 0x00005800003e7984 */ /* 0x0206280000000a00 */
        /* <DEDUP_REMOVED lines=10> */
[----:B--2-4-:R3:W0:Y:S02]  /*7ac0*/  LDS.64 R20, [R0+0xb0] ;  /* 0x0000b00000147984 */ /* 0x0146240000000a00 */
.L_x_97:
[----:B------:R-:W-:Y:S05]  /*7ad0*/  BSYNC.RECONVERGENT B0 ;  /* 0x0000000000007941 */ /* 0x000fea0003800200 */
.L_x_96:
[----:B------:R-:W-:Y:S06]  /*7ae0*/  BAR.SYNC.DEFER_BLOCKING 0x0 ;  /* 0x0000000000007b1d */ /* 0x000fec0000010000 */
[----:B------:R-:W-:Y:S05]  /*7af0*/  @P1 EXIT ;  /* 0x000000000000194d */ /* 0x000fea0003800000 */
[----:B------:R-:W-:-:S09]  /*7b00*/  UISETP.GE.U32.AND UP0, UPT, UR5, 0x40, UPT ;  /* 0x000000400500788c */ /* 0x000fd2000bf06070 */
[----:B------:R-:W-:Y:S05]  /*7b10*/  BRA.U !UP0, `(.L_x_93) ;  /* 0x00000071085c7547 */ /* 0x000fea000b800000 */
[----:B------:R-:W-:Y:S01]  /*7b20*/  IMAD.MOV.U32 R15, RZ, RZ, 0x1 ;  /* 0x00000001ff0f7424 */ /* 0x000fe200078e00ff */
[----:B------:R-:W-:-:S12]  /*7b30*/  USHF.R.U32.HI UR4, URZ, 0x5, UR5 ;  /* 0x00000005ff047899 */ /* 0x000fd80008011605 */
.L_x_190:
[----:B0----5:R-:W-:Y:S01]  /*7b40*/  SHFL.DOWN PT, R2, R63, R15, 0x1f ;  /* 0x08001f0f3f027589 */ /* 0x021fe200000e0000 */
[----:B------:R-:W-:Y:S03]  /*7b50*/  BSSY.RECONVERGENT B0, `(.L_x_98) ;  /* 0x0000710000007945 */ /* 0x000fe60003800200 */
[----:B------:R-:W0:Y:S04]  /*7b60*/  SHFL.DOWN PT, R3, R60, R15, 0x1f ;  /* 0x08001f0f3c037589 */ /* 0x000e2800000e0000 */
[----:B------:R-:W-:Y:S04]  /*7b70*/  SHFL.DOWN PT, R4, R61, R15, 0x1f ;  /* 0x08001f0f3d047589 */ /* 0x000fe800000e0000 */
[----:B------:R-:W4:Y:S04]  /*7b80*/  SHFL.DOWN PT, R5, R56, R15, 0x1f ;  /* 0x08001f0f38057589 */ /* 0x000f2800000e0000 */
[----:B------:R-:W-:Y:S04]  /*7b90*/  SHFL.DOWN PT, R6, R57, R15, 0x1f ;  /* 0x08001f0f39067589 */ /* 0x000fe800000e0000 */
[----:B-1----:R-:W1:Y:S04]  /*7ba0*/  SHFL.DOWN PT, R7, R52, R15, 0x1f ;  /* 0x08001f0f34077589 */ /* 0x002e6800000e0000 */
[----:B------:R-:W-:Y:S04]  /*7bb0*/  SHFL.DOWN PT, R8, R53, R15, 0x1f ;  /* 0x08001f0f35087589 */ /* 0x000fe800000e0000 */
[----:B------:R-:W2:Y:S04]  /*7bc0*/  SHFL.DOWN PT, R9, R48, R15, 0x1f ;  /* 0x08001f0f30097589 */ /* 0x000ea800000e0000 */
[----:B------:R-:W-:Y:S04]  /*7bd0*/  SHFL.DOWN PT, R10, R49, R15, 0x1f ;  /* 0x08001f0f310a7589 */ /* 0x000fe800000e0000 */
[----:B------:R-:W3:Y:S04]  /*7be0*/  SHFL.DOWN PT, R11, R44, R15, 0x1f ;  /* 0x08001f0f2c0b7589 */ /* 0x000ee800000e0000 */
        /* <DEDUP_REMOVED lines=12> */
[----:B------:R-:W3:Y:S04]  /*7cb0*/  SHFL.DOWN PT, R17, R21, R15, 0x1f ;  /* 0x08001f0f15117589 */ /* 0x000ee800000e0000 */
[----:B0-----:R-:W-:Y:S04]  /*7cc0*/  STL.64 [R1], R2 ;  /* 0x0000000201007387 */ /* 0x001fe80000100a00 */
[----:B----4-:R-:W-:Y:S04]  /*7cd0*/  STL.64 [R1+0x8], R4 ;  /* 0x0000080401007387 */ /* 0x010fe80000100a00 */
[----:B-1----:R-:W-:Y:S04]  /*7ce0*/  STL.64 [R1+0x10], R6 ;  /* 0x0000100601007387 */ /* 0x002fe80000100a00 */
[----:B--2---:R-:W-:Y:S04]  /*7cf0*/  STL.64 [R1+0x18], R8 ;  /* 0x0000180801007387 */ /* 0x004fe80000100a00 */
[----:B---3--:R-:W-:Y:S04]  /*7d00*/  STL.64 [R1+0x20], R10 ;  /* 0x0000200a01007387 */ /* 0x008fe80000100a00 */
[----:B------:R-:W-:Y:S04]  /*7d10*/  STL.64 [R1+0x28], R66 ;  /* 0x0000284201007387 */ /* 0x000fe80000100a00 */
[----:B------:R-:W-:Y:S04]  /*7d20*/  STL.64 [R1+0x30], R68 ;  /* 0x0000304401007387 */ /* 0x000fe80000100a00 */
[----:B------:R-:W-:Y:S04]  /*7d30*/  STL.64 [R1+0x38], R70 ;  /* 0x0000384601007387 */ /* 0x000fe80000100a00 */
[----:B------:R-:W-:Y:S04]  /*7d40*/  STL.64 [R1+0x40], R72 ;  /* 0x0000404801007387 */ /* 0x000fe80000100a00 */
[----:B------:R-:W-:Y:S04]  /*7d50*/  STL.64 [R1+0x48], R74 ;  /* 0x0000484a01007387 */ /* 0x000fe80000100a00 */
[----:B------:R-:W-:Y:S04]  /*7d60*/  STL.64 [R1+0x50], R76 ;  /* 0x0000504c01007387 */ /* 0x000fe80000100a00 */
        /* <DEDUP_REMOVED lines=100> */
.L_x_102:
[----:B------:R-:W-:Y:S05]  /*83b0*/  BSYNC.RELIABLE B2 ;  /* 0x0000000000027941 */ /* 0x000fea0003800100 */
.L_x_101:
[----:B------:R-:W-:-:S05]  /*83c0*/  IMAD.U32 R66, R66, 0x4, R1 ;  /* 0x0000000442427824 */ /* 0x000fca00078e0001 */
[----:B------:R0:W5:Y:S02]  /*83d0*/  LDL R63, [R66] ;  /* 0x00000000423f7983 */ /* 0x0001640000100800 */
.L_x_103:
[----:B------:R-:W-:Y:S05]  /*83e0*/  BSYNC.RECONVERGENT B1 ;  /* 0x0000000000017941 */ /* 0x000fea0003800200 */
.L_x_100:
        /* <DEDUP_REMOVED lines=72> */
.L_x_106:
[----:B------:R-:W-:Y:S05]  /*8870*/  BSYNC.RELIABLE B2 ;  /* 0x0000000000027941 */ /* 0x000fea0003800100 */
.L_x_105:
[----:B------:R-:W-:-:S05]  /*8880*/  IMAD.U32 R66, R66, 0x4, R1 ;  /* 0x0000000442427824 */ /* 0x000fca00078e0001 */
[----:B------:R0:W5:Y:S02]  /*8890*/  LDL R60, [R66] ;  /* 0x00000000423c7983 */ /* 0x0001640000100800 */
.L_x_107:
[----:B------:R-:W-:Y:S05]  /*88a0*/  BSYNC.RECONVERGENT B1 ;  /* 0x0000000000017941 */ /* 0x000fea0003800200 */
.L_x_104:
        /* <DEDUP_REMOVED lines=42> */
[----:B------:R-:W-:-:S12]  /*8b50*/  HFMA2 R66, -RZ, RZ, 0, 7.74860382080078125e-07 ;  /* 0x0000000dff427431 */ /* 0x000fd800000001ff */
        /* <DEDUP_REMOVED lines=29> */
.L_x_110:
[----:B------:R-:W-:Y:S05]  /*8d30*/  BSYNC.RELIABLE B2 ;  /* 0x0000000000027941 */ /* 0x000fea0003800100 */
.L_x_109:
[----:B------:R-:W-:-:S05]  /*8d40*/  IMAD.U32 R66, R66, 0x4, R1 ;  /* 0x0000000442427824 */ /* 0x000fca00078e0001 */
[----:B------:R0:W5:Y:S02]  /*8d50*/  LDL R61, [R66] ;  /* 0x00000000423d7983 */ /* 0x0001640000100800 */
.L_x_111:
[----:B------:R-:W-:Y:S05]  /*8d60*/  BSYNC.RECONVERGENT B1 ;  /* 0x0000000000017941 */ /* 0x000fea0003800200 */
.L_x_108:
        /* <DEDUP_REMOVED lines=72> */
.L_x_114:
[----:B------:R-:W-:Y:S05]  /*91f0*/  BSYNC.RELIABLE B2 ;  /* 0x0000000000027941 */ /* 0x000fea0003800100 */
.L_x_113:
[----:B------:R-:W-:-:S05]  /*9200*/  IMAD.U32 R66, R66, 0x4, R1 ;  /* 0x0000000442427824 */ /* 0x000fca00078e0001 */
[----:B------:R0:W5:Y:S02]  /*9210*/  LDL R56, [R66] ;  /* 0x0000000042387983 */ /* 0x0001640000100800 */
.L_x_115:
[----:B------:R-:W-:Y:S05]  /*9220*/  BSYNC.RECONVERGENT B1 ;  /* 0x0000000000017941 */ /* 0x000fea0003800200 */
.L_x_112:
        /* <DEDUP_REMOVED lines=72> */
.L_x_118:
[----:B------:R-:W-:Y:S05]  /*96b0*/  BSYNC.RELIABLE B2 ;  /* 0x0000000000027941 */ /* 0x000fea0003800100 */
.L_x_117:
[----:B------:R-:W-:-:S05]  /*96c0*/  IMAD.U32 R66, R66, 0x4, R1 ;  /* 0x0000000442427824 */ /* 0x000fca00078e0001 */
[----:B------:R0:W5:Y:S02]  /*96d0*/  LDL R57, [R66] ;  /* 0x0000000042397983 */ /* 0x0001640000100800 */
.L_x_119:
[----:B------:R-:W-:Y:S05]  /*96e0*/  BSYNC.RECONVERGENT B1 ;  /* 0x0000000000017941 */ /* 0x000fea0003800200 */
.L_x_116:
        /* <DEDUP_REMOVED lines=72> */
.L_x_122:
[----:B------:R-:W-:Y:S05]  /*9b70*/  BSYNC.RELIABLE B2 ;  /* 0x0000000000027941 */ /* 0x000fea0003800100 */
.L_x_121:
[----:B------:R-:W-:-:S05]  /*9b80*/  LEA R66, R66, R1, 0x2 ;  /* 0x0000000142427211 */ /* 0x000fca00078e10ff */
[----:B------:R0:W5:Y:S02]  /*9b90*/  LDL R52, [R66] ;  /* 0x0000000042347983 */ /* 0x0001640000100800 */
.L_x_123:
[----:B------:R-:W-:Y:S05]  /*9ba0*/  BSYNC.RECONVERGENT B1 ;  /* 0x0000000000017941 */ /* 0x000fea0003800200 */
.L_x_120:
        /* <DEDUP_REMOVED lines=72> */
.L_x_126:
[----:B------:R-:W-:Y:S05]  /*a030*/  BSYNC.RELIABLE B2 ;  /* 0x0000000000027941 */ /* 0x000fea0003800100 */
.L_x_125:
[----:B------:R-:W-:-:S05]  /*a040*/  IMAD.U32 R66, R66, 0x4, R1 ;  /* 0x0000000442427824 */ /* 0x000fca00078e0001 */
[----:B------:R0:W5:Y:S02]  /*a050*/  LDL R53, [R66] ;  /* 0x0000000042357983 */ /* 0x0001640000100800 */
.L_x_127:
[----:B------:R-:W-:Y:S05]  /*a060*/  BSYNC.RECONVERGENT B1 ;  /* 0x0000000000017941 */ /* 0x000fea0003800200 */
.L_x_124:
        /* <DEDUP_REMOVED lines=51> */
[----:B------:R-:W-:-:S12]  /*a3a0*/  HFMA2 R66, -RZ, RZ, 0, 9.5367431640625e-07 ;  /* 0x00000010ff427431 */ /* 0x000fd800000001ff */
        /* <DEDUP_REMOVED lines=20> */
.L_x_130:
[----:B------:R-:W-:Y:S05]  /*a4f0*/  BSYNC.RELIABLE B2 ;  /* 0x0000000000027941 */ /* 0x000fea0003800100 */
.L_x_129:
[----:B------:R-:W-:-:S05]  /*a500*/  IMAD.U32 R66, R66, 0x4, R1 ;  /* 0x0000000442427824 */ /* 0x000fca00078e0001 */
[----:B------:R0:W5:Y:S02]  /*a510*/  LDL R48, [R66] ;  /* 0x0000000042307983 */ /* 0x0001640000100800 */
.L_x_131:
[----:B------:R-:W-:Y:S05]  /*a520*/  BSYNC.RECONVERGENT B1 ;  /* 0x0000000000017941 */ /* 0x000fea0003800200 */
.L_x_128:
        /* <DEDUP_REMOVED lines=72> */
.L_x_134:
[----:B------:R-:W-:Y:S05]  /*a9b0*/  BSYNC.RELIABLE B2 ;  /* 0x0000000000027941 */ /* 0x000fea0003800100 */
.L_x_133:
[----:B------:R-:W-:-:S05]  /*a9c0*/  IMAD.U32 R66, R66, 0x4, R1 ;  /* 0x0000000442427824 */ /* 0x000fca00078e0001 */
[----:B------:R0:W5:Y:S02]  /*a9d0*/  LDL R49, [R66] ;  /* 0x0000000042317983 */ /* 0x0001640000100800 */
.L_x_135:
[----:B------:R-:W-:Y:S05]  /*a9e0*/  BSYNC.RECONVERGENT B1 ;  /* 0x0000000000017941 */ /* 0x000fea0003800200 */
.L_x_132:
        /* <DEDUP_REMOVED lines=72> */
.L_x_138:
[----:B------:R-:W-:Y:S05]  /*ae70*/  BSYNC.RELIABLE B2 ;  /* 0x0000000000027941 */ /* 0x000fea0003800100 */
.L_x_137:
[----:B------:R-:W-:-:S05]  /*ae80*/  IMAD.U32 R66, R66, 0x4, R1 ;  /* 0x0000000442427824 */ /* 0x000fca00078e0001 */
[----:B------:R0:W5:Y:S02]  /*ae90*/  LDL R44, [R66] ;  /* 0x00000000422c7983 */ /* 0x0001640000100800 */
.L_x_139:
[----:B------:R-:W-:Y:S05]  /*aea0*/  BSYNC.RECONVERGENT B1 ;  /* 0x0000000000017941 */ /* 0x000fea0003800200 */
.L_x_136:
        /* <DEDUP_REMOVED lines=72> */
.L_x_142:
[----:B------:R-:W-:Y:S05]  /*b330*/  BSYNC.RELIABLE B2 ;  /* 0x0000000000027941 */ /* 0x000fea0003800100 */
.L_x_141:
[----:B------:R-:W-:-:S05]  /*b340*/  IMAD.U32 R66, R66, 0x4, R1 ;  /* 0x0000000442427824 */ /* 0x000fca00078e0001 */
[----:B------:R0:W5:Y:S02]  /*b350*/  LDL R45, [R66] ;  /* 0x00000000422d7983 */ /* 0x0001640000100800 */
.L_x_143:
[----:B------:R-:W-:Y:S05]  /*b360*/  BSYNC.RECONVERGENT B1 ;  /* 0x0000000000017941 */ /* 0x000fea0003800200 */
.L_x_140:
        /* <DEDUP_REMOVED lines=72> */
.L_x_146:
[----:B------:R-:W-:Y:S05]  /*b7f0*/  BSYNC.RELIABLE B2 ;  /* 0x0000000000027941 */ /* 0x000fea0003800100 */
.L_x_145:
[----:B------:R-:W-:-:S05]  /*b800*/  IMAD.U32 R66, R66, 0x4, R1 ;  /* 0x0000000442427824 */ /* 0x000fca00078e0001 */
[----:B------:R0:W5:Y:S02]  /*b810*/  LDL R40, [R66] ;  /* 0x0000000042287983 */ /* 0x0001640000100800 */
.L_x_147:
[----:B------:R-:W-:Y:S05]  /*b820*/  BSYNC.RECONVERGENT B1 ;  /* 0x0000000000017941 */ /* 0x000fea0003800200 */
.L_x_144:
        /* <DEDUP_REMOVED lines=72> */
.L_x_150:
[----:B------:R-:W-:Y:S05]  /*bcb0*/  BSYNC.RELIABLE B2 ;  /* 0x0000000000027941 */ /* 0x000fea0003800100 */
.L_x_149:
[----:B------:R-:W-:-:S05]  /*bcc0*/  IMAD.U32 R66, R66, 0x4, R1 ;  /* 0x0000000442427824 */ /* 0x000fca00078e0001 */
[----:B------:R0:W5:Y:S02]  /*bcd0*/  LDL R41, [R66] ;  /* 0x0000000042297983 */ /* 0x0001640000100800 */
.L_x_151:
[----:B------:R-:W-:Y:S05]  /*bce0*/  BSYNC.RECONVERGENT B1 ;  /* 0x0000000000017941 */ /* 0x000fea0003800200 */
.L_x_148:
        /* <DEDUP_REMOVED lines=72> */
.L_x_154:
[----:B------:R-:W-:Y:S05]  /*c170*/  BSYNC.RELIABLE B2 ;  /* 0x0000000000027941 */ /* 0x000fea0003800100 */
.L_x_153:
[----:B------:R-:W-:-:S05]  /*c180*/  IMAD.U32 R66, R66, 0x4, R1 ;  /* 0x0000000442427824 */ /* 0x000fca00078e0001 */
[----:B------:R0:W5:Y:S02]  /*c190*/  LDL R36, [R66] ;  /* 0x0000000042247983 */ /* 0x0001640000100800 */
.L_x_155:
[----:B------:R-:W-:Y:S05]  /*c1a0*/  BSYNC.RECONVERGENT B1 ;  /* 0x0000000000017941 */ /* 0x000fea0003800200 */
.L_x_152:
        /* <DEDUP_REMOVED lines=39> */
[----:B------:R-:W-:-:S12]  /*c420*/  HFMA2 R66, -RZ, RZ, 0, 7.152557373046875e-07 ;  /* 0x0000000cff427431 */ /* 0x000fd800000001ff */
        /* <DEDUP_REMOVED lines=32> */
.L_x_158:
[----:B------:R-:W-:Y:S05]  /*c630*/  BSYNC.RELIABLE B2 ;  /* 0x0000000000027941 */ /* 0x000fea0003800100 */
.L_x_157:
[----:B------:R-:W-:-:S05]  /*c640*/  IMAD.U32 R66, R66, 0x4, R1 ;  /* 0x0000000442427824 */ /* 0x000fca00078e0001 */
[----:B------:R0:W5:Y:S02]  /*c650*/  LDL R37, [R66] ;  /* 0x0000000042257983 */ /* 0x0001640000100800 */
.L_x_159:
[----:B------:R-:W-:Y:S05]  /*c660*/  BSYNC.RECONVERGENT B1 ;  /* 0x0000000000017941 */ /* 0x000fea0003800200 */
.L_x_156:
        /* <DEDUP_REMOVED lines=72> */
.L_x_162:
[----:B------:R-:W-:Y:S05]  /*caf0*/  BSYNC.RELIABLE B2 ;  /* 0x0000000000027941 */ /* 0x000fea0003800100 */
.L_x_161:
[----:B------:R-:W-:-:S05]  /*cb00*/  IMAD.U32 R66, R66, 0x4, R1 ;  /* 0x0000000442427824 */ /* 0x000fca00078e0001 */
[----:B------:R0:W5:Y:S02]  /*cb10*/  LDL R32, [R66] ;  /* 0x0000000042207983 */ /* 0x0001640000100800 */
.L_x_163:
[----:B------:R-:W-:Y:S05]  /*cb20*/  BSYNC.RECONVERGENT B1 ;  /* 0x0000000000017941 */ /* 0x000fea0003800200 */
.L_x_160:
        /* <DEDUP_REMOVED lines=72> */
.L_x_166:
[----:B------:R-:W-:Y:S05]  /*cfb0*/  BSYNC.RELIABLE B2 ;  /* 0x0000000000027941 */ /* 0x000fea0003800100 */
.L_x_165:
[----:B------:R-:W-:-:S05]  /*cfc0*/  IMAD.U32 R66, R66, 0x4, R1 ;  /* 0x0000000442427824 */ /* 0x000fca00078e0001 */
[----:B------:R0:W5:Y:S02]  /*cfd0*/  LDL R33, [R66] ;  /* 0x0000000042217983 */ /* 0x0001640000100800 */
.L_x_167:
[----:B------:R-:W-:Y:S05]  /*cfe0*/  BSYNC.RECONVERGENT B1 ;  /* 0x0000000000017941 */ /* 0x000fea0003800200 */
.L_x_164:
        /* <DEDUP_REMOVED lines=71> */
[----:B------:R-:W-:-:S07]  /*d460*/  HFMA2 R66, -RZ, RZ, 0, 1.31130218505859375e-06 ;  /* 0x00000016ff427431 */ /* 0x000fce00000001ff */
.L_x_170:
[----:B------:R-:W-:Y:S05]  /*d470*/  BSYNC.RELIABLE B2 ;  /* 0x0000000000027941 */ /* 0x000fea0003800100 */
.L_x_169:
[----:B------:R-:W-:-:S05]  /*d480*/  IMAD.U32 R66, R66, 0x4, R1 ;  /* 0x0000000442427824 */ /* 0x000fca00078e0001 */
[----:B------:R0:W5:Y:S02]  /*d490*/  LDL R28, [R66] ;  /* 0x00000000421c7983 */ /* 0x0001640000100800 */
.L_x_171:
[----:B------:R-:W-:Y:S05]  /*d4a0*/  BSYNC.RECONVERGENT B1 ;  /* 0x0000000000017941 */ /* 0x000fea0003800200 */
.L_x_168:
        /* <DEDUP_REMOVED lines=72> */
.L_x_174:
[----:B------:R-:W-:Y:S05]  /*d930*/  BSYNC.RELIABLE B2 ;  /* 0x0000000000027941 */ /* 0x000fea0003800100 */
.L_x_173:
[----:B------:R-:W-:-:S05]  /*d940*/  IMAD.U32 R66, R66, 0x4, R1 ;  /* 0x0000000442427824 */ /* 0x000fca00078e0001 */
[----:B------:R0:W5:Y:S02]  /*d950*/  LDL R29, [R66] ;  /* 0x00000000421d7983 */ /* 0x0001640000100800 */
.L_x_175:
[----:B------:R-:W-:Y:S05]  /*d960*/  BSYNC.RECONVERGENT B1 ;  /* 0x0000000000017941 */ /* 0x000fea0003800200 */
.L_x_172:
        /* <DEDUP_REMOVED lines=72> */
.L_x_178:
[----:B------:R-:W-:Y:S05]  /*ddf0*/  BSYNC.RELIABLE B2 ;  /* 0x0000000000027941 */ /* 0x000fea0003800100 */
.L_x_177:
[----:B------:R-:W-:-:S05]  /*de00*/  IMAD.U32 R66, R66, 0x4, R1 ;  /* 0x0000000442427824 */ /* 0x000fca00078e0001 */
[----:B------:R0:W5:Y:S02]  /*de10*/  LDL R24, [R66] ;  /* 0x0000000042187983 */ /* 0x0001640000100800 */
.L_x_179:
[----:B------:R-:W-:Y:S05]  /*de20*/  BSYNC.RECONVERGENT B1 ;  /* 0x0000000000017941 */ /* 0x000fea0003800200 */
.L_x_176:
        /* <DEDUP_REMOVED lines=72> */
.L_x_182:
[----:B------:R-:W-:Y:S05]  /*e2b0*/  BSYNC.RELIABLE B2 ;  /* 0x0000000000027941 */ /* 0x000fea0003800100 */
.L_x_181:
[----:B------:R-:W-:-:S05]  /*e2c0*/  IMAD.U32 R66, R66, 0x4, R1 ;  /* 0x0000000442427824 */ /* 0x000fca00078e0001 */
[----:B------:R0:W5:Y:S02]  /*e2d0*/  LDL R25, [R66] ;  /* 0x0000000042197983 */ /* 0x0001640000100800 */
.L_x_183:
[----:B------:R-:W-:Y:S05]  /*e2e0*/  BSYNC.RECONVERGENT B1 ;  /* 0x0000000000017941 */ /* 0x000fea0003800200 */
.L_x_180:
        /* <DEDUP_REMOVED lines=27> */
[----:B------:R-:W-:-:S12]  /*e4a0*/  HFMA2 R66, -RZ, RZ, 0, 4.76837158203125e-07 ;  /* 0x00000008ff427431 */ /* 0x000fd800000001ff */
        /* <DEDUP_REMOVED lines=44> */
.L_x_186:
[----:B------:R-:W-:Y:S05]  /*e770*/  BSYNC.RELIABLE B2 ;  /* 0x0000000000027941 */ /* 0x000fea0003800100 */
.L_x_185:
[----:B------:R-:W-:-:S05]  /*e780*/  IMAD.U32 R66, R66, 0x4, R1 ;  /* 0x0000000442427824 */ /* 0x000fca00078e0001 */
[----:B------:R0:W5:Y:S02]  /*e790*/  LDL R20, [R66] ;  /* 0x0000000042147983 */ /* 0x0001640000100800 */
.L_x_187:
[----:B------:R-:W-:Y:S05]  /*e7a0*/  BSYNC.RECONVERGENT B1 ;  /* 0x0000000000017941 */ /* 0x000fea0003800200 */
.L_x_184:
        /* <DEDUP_REMOVED lines=71> */
.L_x_189:
[----:B------:R-:W-:Y:S05]  /*ec20*/  BSYNC.RELIABLE B1 ;  /* 0x0000000000017941 */ /* 0x000fea0003800100 */
.L_x_188:
[----:B------:R-:W-:-:S05]  /*ec30*/  IMAD.U32 R18, R18, 0x4, R1 ;  /* 0x0000000412127824 */ /* 0x000fca00078e0001 */
[----:B------:R1:W5:Y:S02]  /*ec40*/  LDL R21, [R18] ;  /* 0x0000000012157983 */ /* 0x0003640000100800 */
.L_x_99:
[----:B------:R-:W-:Y:S05]  /*ec50*/  BSYNC.RECONVERGENT B0 ;  /* 0x0000000000007941 */ /* 0x000fea0003800200 */
.L_x_98:
[----:B------:R-:W-:Y:S05]  /*ec60*/  WARPSYNC.ALL ;  /* 0x0000000000007948 */ /* 0x000fea0003800000 */
[----:B------:R-:W-:-:S13]  /*ec70*/  ISETP.GE.AND P0, PT, R15, UR4, PT ;  /* 0x000000040f007c0c */ /* 0x000fda000bf06270 */
[----:B------:R-:W-:Y:S05]  /*ec80*/  @!P0 BRA `(.L_x_190) ;  /* 0xffffff8c00ac8947 */ /* 0x000fea000383ffff */
.L_x_93:
[----:B------:R-:W4:Y:S01]  /*ec90*/  S2R R3, SR_TID.X ;  /* 0x0000000000037919 */ /* 0x000f220000002100 */
[----:B------:R-:W4:Y:S08]  /*eca0*/  S2UR UR8, SR_CTAID.X ;  /* 0x00000000000879c3 */ /* 0x000f300000002500 */
[----:B--23--:R-:W4:Y:S02]  /*ecb0*/  LDC R0, c[0x0][0x360] ;  /* 0x0000d800ff007b82 */ /* 0x00cf240000000800 */
[----:B----4-:R-:W-:-:S05]  /*ecc0*/  IMAD R0, R0, UR8, R3 ;  /* 0x0000000800007c24 */ /* 0x010fca000f8e0203 */
[----:B------:R-:W-:-:S13]  /*ecd0*/  ISETP.NE.AND P0, PT, R0, RZ, PT ;  /* 0x000000ff0000720c */ /* 0x000fda0003f05270 */
[----:B------:R-:W-:Y:S05]  /*ece0*/  @P0 EXIT ;  /* 0x000000000000094d */ /* 0x000fea0003800000 */
[----:B------:R-:W2:Y:S02]  /*ecf0*/  LDC.64 R2, c[0x0][0x380] ;  /* 0x0000e000ff027b82 */ /* 0x000ea40000000a00 */
[----:B--2---:R-:W-:Y:S04]  /*ed00*/  STG.E desc[UR6][R2.64], R64 ;  /* 0x0000004002007986 */ /* 0x004fe8000c101906 */
[----:B0----5:R-:W-:Y:S04]  /*ed10*/  STG.E desc[UR6][R2.64+0x5c], R63 ;  /* 0x00005c3f02007986 */ /* 0x021fe8000c101906 */
[----:B------:R-:W-:Y:S04]  /*ed20*/  STG.E desc[UR6][R2.64+0x4], R65 ;  /* 0x0000044102007986 */ /* 0x000fe8000c101906 */
        /* <DEDUP_REMOVED lines=42> */
[----:B------:R-:W-:Y:S01]  /*efd0*/  STG.E desc[UR6][R2.64+0xb4], R21 ;  /* 0x0000b41502007986 */ /* 0x000fe2000c101906 */
[----:B------:R-:W-:Y:S05]  /*efe0*/  EXIT ;  /* 0x000000000000794d */ /* 0x000fea0003800000 */
.L_x_191:
[----:B------:R-:W-:-:S00]  /*eff0*/  BRA `(.L_x_191) ;  /* 0xfffffffc00fc7947 */ /* 0x000fc0000383ffff */
[----:B------:R-:W-:-:S00]  /*f000*/  NOP ;  /* 0x0000000000007918 */ /* 0x000fc00000000000 */
[----:B------:R-:W-:-:S00]  /*f010*/  NOP ;  /* 0x0000000000007918 */ /* 0x000fc00000000000 */
[----:B------:R-:W-:-:S00]  /*f020*/  NOP ;  /* 0x0000000000007918 */ /* 0x000fc00000000000 */
[----:B------:R-:W-:-:S00]  /*f030*/  NOP ;  /* 0x0000000000007918 */ /* 0x000fc00000000000 */
[----:B------:R-:W-:-:S00]  /*f040*/  NOP ;  /* 0x0000000000007918 */ /* 0x000fc00000000000 */
[----:B------:R-:W-:-:S00]  /*f050*/  NOP ;  /* 0x0000000000007918 */ /* 0x000fc00000000000 */
[----:B------:R-:W-:-:S00]  /*f060*/  NOP ;  /* 0x0000000000007918 */ /* 0x000fc00000000000 */
[----:B------:R-:W-:-:S00]  /*f070*/  NOP ;  /* 0x0000000000007918 */ /* 0x000fc00000000000 */
.L_x_196:


//--------------------- .text._Z15shm_array_matchPii --------------------------
	.section	.text._Z15shm_array_matchPii,"ax",@progbits
	.align	128
        .global         _Z15shm_array_matchPii
        .type           _Z15shm_array_matchPii,@function
        .size           _Z15shm_array_matchPii,(.L_x_197 - _Z15shm_array_matchPii)
        .other          _Z15shm_array_matchPii,@"STO_CUDA_ENTRY STV_DEFAULT"
_Z15shm_array_matchPii:
.text._Z15shm_array_matchPii:
[----:B------:R-:W-:Y:S08]  /*0000*/  LDC R1, c[0x0][0x37c] ;  /* 0x0000df00ff017b82 */ /* 0x000ff00000000800 */
[----:B------:R-:W0:Y:S01]  /*0010*/  LDC.64 R2, c[0x0][0x380] ;  /* 0x0000e000ff027b82 */ /* 0x000e220000000a00 */
[----:B------:R-:W0:Y:S07]  /*0020*/  LDCU.64 UR4, c[0x0][0x358] ;  /* 0x00006b00ff0477ac */ /* 0x000e2e0008000a00 */
[----:B------:R-:W1:Y:S01]  /*0030*/  LDC R4, c[0x0][0x388] ;  /* 0x0000e200ff047b82 */ /* 0x000e620000000800 */
[----:B------:R-:W2:Y:S07]  /*0040*/  S2R R0, SR_TID.X ;  /* 0x0000000000007919 */ /* 0x000eae0000002100 */
[----:B------:R-:W3:Y:S01]  /*0050*/  LDC R35, c[0x0][0x360] ;  /* 0x0000d800ff237b82 */ /* 0x000ee20000000800 */
[----:B0-----:R0:W5:Y:S04]  /*0060*/  LDG.E R28, desc[UR4][R2.64] ;  /* 0x00000004021c7981 */ /* 0x001168000c1e1900 */
        /* <DEDUP_REMOVED lines=22> */
[----:B------:R-:W-:Y:S01]  /*01d0*/  BAR.SYNC.DEFER_BLOCKING 0x0 ;  /* 0x0000000000007b1d */ /* 0x000fe20000010000 */
[----:B-1----:R-:W-:-:S07]  /*01e0*/  ISETP.GE.AND P0, PT, R4, 0x2, PT ;  /* 0x000000020400780c */ /* 0x002fce0003f06270 */
[----:B------:R-:W1:Y:S06]  /*01f0*/  S2UR UR4, SR_CTAID.X ;  /* 0x00000000000479c3 */ /* 0x000e6c0000002500 */
[----:B0123--:R-:W-:Y:S05]  /*0200*/  @!P0 EXIT ;  /* 0x000000000000894d */ /* 0x00ffea0003800000 */
[----:B------:R-:W-:Y:S01]  /*0210*/  IMAD R35, R35, UR4, R0 ;  /* 0x0000000423237c24 */ /* 0x000fe2000f8e0200 */
[----:B------:R-:W0:Y:S01]  /*0220*/  LDCU UR5, c[0x0][0x388] ;  /* 0x00007100ff0577ac */ /* 0x000e220008000800 */
[----:B------:R-:W-:-:S03]  /*0230*/  IMAD.MOV.U32 R4, RZ, RZ, 0x1 ;  /* 0x00000001ff047424 */ /* 0x000fc600078e00ff */
[----:B------:R-:W-:-:S07]  /*0240*/  IABS R3, R35 ;  /* 0x0000002300037213 */ /* 0x000fce0000000000 */
.L_x_194:
[----:B------:R-:W-:Y:S01]  /*0250*/  IMAD.SHL.U32 R0, R4, 0x2, RZ ;  /* 0x0000000204007824 */ /* 0x000fe200078e00ff */
[----:B------:R-:W-:Y:S01]  /*0260*/  IABS R32, R35 ;  /* 0x0000002300207213 */ /* 0x000fe20000000000 */
[----:B------:R-:W-:Y:S01]  /*0270*/  BSSY.RECONVERGENT B0, `(.L_x_192) ;  /* 0x0000054000007945 */ /* 0x000fe20003800200 */
[----:B------:R-:W-:Y:S02]  /*0280*/  ISETP.GE.AND P2, PT, R35, RZ, PT ;  /* 0x000000ff2300720c */ /* 0x000fe40003f46270 */
[----:B------:R-:W-:-:S04]  /*0290*/  IABS R2, R0 ;  /* 0x0000000000027213 */ /* 0x000fc80000000000 */
[----:B------:R-:W1:Y:S08]  /*02a0*/  I2F.RP R5, R2 ;  /* 0x0000000200057306 */ /* 0x000e700000209400 */
[----:B-1----:R-:W1:Y:S02]  /*02b0*/  MUFU.RCP R5, R5 ;  /* 0x0000000500057308 */ /* 0x002e640000001000 */
[----:B-1----:R-:W-:-:S02]  /*02c0*/  IADD3 R6, PT, PT, R5, 0xffffffe, RZ ;  /* 0x0ffffffe05067810 */ /* 0x002fc40007ffe0ff */
[----:B------:R-:W-:-:S04]  /*02d0*/  LOP3.LUT R5, RZ, R0, RZ, 0x33, !PT ;  /* 0x00000000ff057212 */ /* 0x000fc800078e33ff */
[----:B------:R1:W2:Y:S02]  /*02e0*/  F2I.FTZ.U32.TRUNC.NTZ R7, R6 ;  /* 0x0000000600077305 */ /* 0x0002a4000021f000 */
[----:B-1----:R-:W-:Y:S02]  /*02f0*/  IMAD.MOV.U32 R6, RZ, RZ, RZ ;  /* 0x000000ffff067224 */ /* 0x002fe400078e00ff */
[----:B--2---:R-:W-:-:S04]  /*0300*/  IMAD.MOV R31, RZ, RZ, -R7 ;  /* 0x000000ffff1f7224 */ /* 0x004fc800078e0a07 */
[----:B------:R-:W-:-:S04]  /*0310*/  IMAD R31, R31, R2, RZ ;  /* 0x000000021f1f7224 */ /* 0x000fc800078e02ff */
[----:B------:R-:W-:Y:S01]  /*0320*/  IMAD.HI.U32 R34, R7, R31, R6 ;  /* 0x0000001f07227227 */ /* 0x000fe200078e0006 */
[----:B------:R-:W-:-:S04]  /*0330*/  IABS R7, R0 ;  /* 0x0000000000077213 */ /* 0x000fc80000000000 */
[----:B------:R-:W-:Y:S01]  /*0340*/  IADD3 R31, PT, PT, RZ, -R7, RZ ;  /* 0x80000007ff1f7210 */ /* 0x000fe20007ffe0ff */
[----:B------:R-:W-:-:S04]  /*0350*/  IMAD.HI.U32 R7, R34, R3, RZ ;  /* 0x0000000322077227 */ /* 0x000fc800078e00ff */
[----:B------:R-:W-:-:S05]  /*0360*/  IMAD R31, R7, R31, R32 ;  /* 0x0000001f071f7224 */ /* 0x000fca00078e0220 */
[----:B------:R-:W-:-:S13]  /*0370*/  ISETP.GT.U32.AND P0, PT, R2, R31, PT ;  /* 0x0000001f0200720c */ /* 0x000fda0003f04070 */
[----:B------:R-:W-:-:S04]  /*0380*/  @!P0 IMAD.IADD R31, R31, 0x1, -R2 ;  /* 0x000000011f1f8824 */ /* 0x000fc800078e0a02 */
[----:B------:R-:W-:Y:S01]  /*0390*/  IMAD.IADD R6, R31, 0x1, -R2 ;  /* 0x000000011f067824 */ /* 0x000fe200078e0a02 */
[----:B------:R-:W-:-:S04]  /*03a0*/  ISETP.GT.U32.AND P1, PT, R2, R31, PT ;  /* 0x0000001f0200720c */ /* 0x000fc80003f24070 */
[----:B------:R-:W-:Y:S02]  /*03b0*/  SEL R6, R6, R31, !P1 ;  /* 0x0000001f06067207 */ /* 0x000fe40004800000 */
[----:B------:R-:W-:Y:S02]  /*03c0*/  ISETP.NE.AND P1, PT, R0, RZ, PT ;  /* 0x000000ff0000720c */ /* 0x000fe40003f25270 */
[----:B------:R-:W-:-:S04]  /*03d0*/  @!P2 IADD3 R6, PT, PT, -R6, RZ, RZ ;  /* 0x000000ff0606a210 */ /* 0x000fc80007ffe1ff */
[----:B------:R-:W-:-:S04]  /*03e0*/  SEL R33, R5, R6, !P1 ;  /* 0x0000000605217207 */ /* 0x000fc80004800000 */
[----:B------:R-:W-:-:S13]  /*03f0*/  ISETP.NE.AND P2, PT, R33, R4, PT ;  /* 0x000000042100720c */ /* 0x000fda0003f45270 */
[----:B------:R-:W-:Y:S05]  /*0400*/  @P2 BRA `(.L_x_193) ;  /* 0x0000000000e82947 */ /* 0x000fea0003800000 */
[----:B------:R-:W1:Y:S01]  /*0410*/  S2R R3, SR_CgaCtaId ;  /* 0x0000000000037919 */ /* 0x000e620000008800 */
[----:B------:R-:W-:Y:S01]  /*0420*/  ISETP.GE.U32.AND P2, PT, R31, R2, PT ;  /* 0x000000021f00720c */ /* 0x000fe20003f46070 */
[----:B------:R-:W-:Y:S01]  /*0430*/  @!P0 VIADD R7, R7, 0x1 ;  /* 0x0000000107078836 */ /* 0x000fe20000000000 */
[----:B------:R-:W-:Y:S01]  /*0440*/  LOP3.LUT R2, R35, R0, RZ, 0x3c, !PT ;  /* 0x0000000023027212 */ /* 0x000fe200078e3cff */
[----:B-----5:R-:W-:Y:S01]  /*0450*/  IMAD.MOV.U32 R6, RZ, RZ, R25 ;  /* 0x000000ffff067224 */ /* 0x020fe200078e0019 */
[----:B------:R-:W-:Y:S01]  /*0460*/  MOV R31, R28 ;  /* 0x0000001c001f7202 */ /* 0x000fe20000000f00 */
[----:B------:R-:W-:Y:S01]  /*0470*/  IMAD.MOV.U32 R36, RZ, RZ, R11 ;  /* 0x000000ffff247224 */ /* 0x000fe200078e000b */
[----:B------:R-:W-:Y:S01]  /*0480*/  ISETP.GE.AND P3, PT, R2, RZ, PT ;  /* 0x000000ff0200720c */ /* 0x000fe20003f66270 */
[----:B------:R-:W-:Y:S01]  /*0490*/  IMAD.MOV.U32 R37, RZ, RZ, R8 ;  /* 0x000000ffff257224 */ /* 0x000fe200078e0008 */
[----:B------:R-:W-:-:S05]  /*04a0*/  MOV R2, 0x400 ;  /* 0x0000040000027802 */ /* 0x000fca0000000f00 */
[----:B------:R-:W-:-:S06]  /*04b0*/  @P2 VIADD R7, R7, 0x1 ;  /* 0x0000000107072836 */ /* 0x000fcc0000000000 */
[----:B------:R-:W-:-:S04]  /*04c0*/  @!P3 IADD3 R7, PT, PT, -R7, RZ, RZ ;  /* 0x000000ff0707b210 */ /* 0x000fc80007ffe1ff */
[----:B------:R-:W-:Y:S01]  /*04d0*/  SEL R33, R5, R7, !P1 ;  /* 0x0000000705217207 */ /* 0x000fe20004800000 */
[----:B------:R-:W-:Y:S01]  /*04e0*/  IMAD.MOV.U32 R5, RZ, RZ, R24 ;  /* 0x000000ffff057224 */ /* 0x000fe200078e0018 */
[----:B------:R-:W-:Y:S02]  /*04f0*/  MOV R7, R22 ;  /* 0x0000001600077202 */ /* 0x000fe40000000f00 */
[----:B-1----:R-:W-:Y:S01]  /*0500*/  LEA R4, R3, R2, 0x18 ;  /* 0x0000000203047211 */ /* 0x002fe200078ec0ff */
[----:B------:R-:W-:Y:S02]  /*0510*/  IMAD.MOV.U32 R2, RZ, RZ, R29 ;  /* 0x000000ffff027224 */ /* 0x000fe400078e001d */
[----:B------:R-:W-:Y:S02]  /*0520*/  IMAD.MOV.U32 R3, RZ, RZ, R26 ;  /* 0x000000ffff037224 */ /* 0x000fe400078e001a */
[----:B------:R-:W-:Y:S01]  /*0530*/  IMAD R33, R33, 0xb8, R4 ;  /* 0x000000b821217824 */ /* 0x000fe200078e0204 */
[----:B------:R-:W-:-:S04]  /*0540*/  MOV R4, R27 ;  /* 0x0000001b00047202 */ /* 0x000fc80000000f00 */
[----:B------:R1:W-:Y:S04]  /*0550*/  STS.64 [R33+0x70], R6 ;  /* 0x0000700621007388 */ /* 0x0003e80000000a00 */
[----:B------:R2:W-:Y:S04]  /*0560*/  STS.64 [R33+0x68], R4 ;  /* 0x0000680421007388 */ /* 0x0005e80000000a00 */
[----:B------:R-:W-:Y:S01]  /*0570*/  STS.64 [R33+0xa8], R36 ;  /* 0x0000a82421007388 */ /* 0x000fe20000000a00 */
[----:B-1----:R-:W-:Y:S01]  /*0580*/  IMAD.MOV.U32 R6, RZ, RZ, R19 ;  /* 0x000000ffff067224 */ /* 0x002fe200078e0013 */
[----:B------:R-:W-:-:S02]  /*0590*/  MOV R7, R16 ;  /* 0x0000001000077202 */ /* 0x000fc40000000f00 */
[----:B------:R-:W-:Y:S01]  /*05a0*/  STS.64 [R33+0x58], R30 ;  /* 0x0000581e21007388 */ /* 0x000fe20000000a00 */
[----:B--2---:R-:W-:Y:S01]  /*05b0*/  MOV R4, R21 ;  /* 0x0000001500047202 */ /* 0x004fe20000000f00 */
[----:B------:R-:W-:Y:S02]  /*05c0*/  IMAD.MOV.U32 R5, RZ, RZ, R18 ;  /* 0x000000ffff057224 */ /* 0x000fe400078e0012 */
[----:B------:R1:W-:Y:S04]  /*05d0*/  STS.64 [R33+0x88], R6 ;  /* 0x0000880621007388 */ /* 0x0003e80000000a00 */
[----:B------:R2:W-:Y:S04]  /*05e0*/  STS.64 [R33+0x80], R4 ;  /* 0x0000800421007388 */ /* 0x0005e80000000a00 */
[----:B------:R-:W-:Y:S01]  /*05f0*/  STS.64 [R33], R28 ;  /* 0x0000001c21007388 */ /* 0x000fe20000000a00 */
[----:B-1----:R-:W-:Y:S01]  /*0600*/  IMAD.MOV.U32 R6, RZ, RZ, R13 ;  /* 0x000000ffff067224 */ /* 0x002fe200078e000d */
[----:B------:R-:W-:-:S02]  /*0610*/  MOV R7, R10 ;  /* 0x0000000a00077202 */ /* 0x000fc40000000f00 */
[----:B------:R-:W-:Y:S01]  /*0620*/  STS.64 [R33+0x8], R26 ;  /* 0x0000081a21007388 */ /* 0x000fe20000000a00 */
[----:B--2---:R-:W-:Y:S01]  /*0630*/  MOV R4, R15 ;  /* 0x0000000f00047202 */ /* 0x004fe20000000f00 */
[----:B------:R-:W-:Y:S02]  /*0640*/  IMAD.MOV.U32 R5, RZ, RZ, R12 ;  /* 0x000000ffff057224 */ /* 0x000fe400078e000c */
[----:B------:R-:W-:Y:S04]  /*0650*/  STS.64 [R33+0xa0], R6 ;  /* 0x0000a00621007388 */ /* 0x000fe80000000a00 */
        /* <DEDUP_REMOVED lines=10> */
[----:B------:R1:W-:Y:S02]  /*0700*/  STS.64 [R33+0x60], R2 ;  /* 0x0000600221007388 */ /* 0x0003e40000000a00 */
[----:B-1----:R-:W-:-:S02]  /*0710*/  IMAD.MOV.U32 R2, RZ, RZ, R23 ;  /* 0x000000ffff027224 */ /* 0x002fc400078e0017 */
[----:B------:R-:W-:-:S05]  /*0720*/  IMAD.MOV.U32 R3, RZ, RZ, R20 ;  /* 0x000000ffff037224 */ /* 0x000fca00078e0014 */
[----:B------:R1:W-:Y:S02]  /*0730*/  STS.64 [R33+0x78], R2 ;  /* 0x0000780221007388 */ /* 0x0003e40000000a00 */
[----:B-1----:R-:W-:Y:S02]  /*0740*/  IMAD.MOV.U32 R2, RZ, RZ, R17 ;  /* 0x000000ffff027224 */ /* 0x002fe400078e0011 */
[----:B------:R-:W-:-:S05]  /*0750*/  IMAD.MOV.U32 R3, RZ, RZ, R14 ;  /* 0x000000ffff037224 */ /* 0x000fca00078e000e */
[----:B------:R1:W-:Y:S02]  /*0760*/  STS.64 [R33+0x90], R2 ;  /* 0x0000900221007388 */ /* 0x0003e40000000a00 */
[----:B-1----:R-:W-:Y:S01]  /*0770*/  MOV R2, R9 ;  /* 0x0000000900027202 */ /* 0x002fe20000000f00 */
[----:B------:R-:W-:-:S05]  /*0780*/  IMAD.MOV.U32 R3, RZ, RZ, R30 ;  /* 0x000000ffff037224 */ /* 0x000fca00078e001e */
[----:B------:R1:W-:Y:S02]  /*0790*/  STS.64 [R33+0xb0], R2 ;  /* 0x0000b00221007388 */ /* 0x0003e40000000a00 */
[----:B-1----:R-:W-:-:S07]  /*07a0*/  IMAD.MOV.U32 R3, RZ, RZ, R32 ;  /* 0x000000ffff037224 */ /* 0x002fce00078e0020 */
.L_x_193:
[----:B0-----:R-:W-:Y:S05]  /*07b0*/  BSYNC.RECONVERGENT B0 ;  /* 0x0000000000007941 */ /* 0x001fea0003800200 */
.L_x_192:
[----:B------:R-:W-:Y:S08]  /*07c0*/  BAR.SYNC.DEFER_BLOCKING 0x0 ;  /* 0x0000000000007b1d */ /* 0x000ff00000010000 */
[----:B------:R-:W-:Y:S01]  /*07d0*/  BAR.SYNC.DEFER_BLOCKING 0x0 ;  /* 0x0000000000007b1d */ /* 0x000fe20000010000 */
[----:B------:R-:W-:Y:S02]  /*07e0*/  ISETP.GE.AND P0, PT, R0, UR5, PT ;  /* 0x0000000500007c0c */ /* 0x000fe4000bf06270 */
[----:B------:R-:W-:-:S11]  /*07f0*/  MOV R4, R0 ;  /* 0x0000000000047202 */ /* 0x000fd60000000f00 */
[----:B------:R-:W-:Y:S05]  /*0800*/  @!P0 BRA `(.L_x_194) ;  /* 0xfffffff800908947 */ /* 0x000fea000383ffff */
[----:B------:R-:W-:Y:S05]  /*0810*/  EXIT ;  /* 0x000000000000794d */ /* 0x000fea0003800000 */
.L_x_195:
        /* <DEDUP_REMOVED lines=14> */
.L_x_197:


//--------------------- .nv.global.init           --------------------------
	.section	.nv.global.init,"aw",@progbits
	.align	4
.nv.global.init:
	.type		mrg32k3aM1SubSeq,@object
	.size		mrg32k3aM1SubSeq,(mrg32k3aM2SubSeq - mrg32k3aM1SubSeq)
mrg32k3aM1SubSeq:
        /*0000*/ 	.byte	0x0b, 0xcc, 0xee, 0x04, 0x73, 0x29, 0x8b, 0x6f, 0xf6, 0x53, 0x03, 0xf6, 0x23, 0xf6, 0xea, 0xda
        /* <DEDUP_REMOVED lines=125> */
	.type		mrg32k3aM2SubSeq,@object
	.size		mrg32k3aM2SubSeq,(mrg32k3aM1 - mrg32k3aM2SubSeq)
mrg32k3aM2SubSeq:
        /* <DEDUP_REMOVED lines=126> */
	.type		mrg32k3aM1,@object
	.size		mrg32k3aM1,(mrg32k3aM1Seq - mrg32k3aM1)
mrg32k3aM1:
        /* <DEDUP_REMOVED lines=144> */
	.type		mrg32k3aM1Seq,@object
	.size		mrg32k3aM1Seq,(mrg32k3aM2 - mrg32k3aM1Seq)
mrg32k3aM1Seq:
        /* <DEDUP_REMOVED lines=144> */
	.type		mrg32k3aM2,@object
	.size		mrg32k3aM2,(mrg32k3aM2Seq - mrg32k3aM2)
mrg32k3aM2:
        /* <DEDUP_REMOVED lines=144> */
	.type		mrg32k3aM2Seq,@object
	.size		mrg32k3aM2Seq,(precalc_xorwow_matrix - mrg32k3aM2Seq)
mrg32k3aM2Seq:
        /* <DEDUP_REMOVED lines=144> */
	.type		precalc_xorwow_matrix,@object
	.size		precalc_xorwow_matrix,(precalc_xorwow_offset_matrix - precalc_xorwow_matrix)
precalc_xorwow_matrix:
        /* <DEDUP_REMOVED lines=6400> */
	.type		precalc_xorwow_offset_matrix,@object
	.size		precalc_xorwow_offset_matrix,(.L_1 - precalc_xorwow_offset_matrix)
precalc_xorwow_offset_matrix:
        /* <DEDUP_REMOVED lines=6400> */
.L_1:


//--------------------- .nv.shared._Z16shfl_array_matchPii --------------------------
	.section	.nv.shared._Z16shfl_array_matchPii,"aw",@nobits
	.sectionflags	@""
	.align	16
	.zero		1024


//--------------------- .nv.shared.reserved.0     --------------------------
	.section	.nv.shared.reserved.0,"aw",@nobits
	.weak		__nv_reservedSMEM_offset_0_alias
	.size		__nv_reservedSMEM_offset_0_alias, 0, 64
	.other		__nv_reservedSMEM_offset_0_alias,@"STO_CUDA_RESERVED_SHARED STV_DEFAULT"
__nv_reservedSMEM_offset_0_alias:
	.zero		0
	.zero		64


//--------------------- .nv.shared._Z15shm_array_matchPii --------------------------
	.section	.nv.shared._Z15shm_array_matchPii,"aw",@nobits
	.sectionflags	@""
	.align	16
	.zero		1024


//--------------------- .nv.constant0._Z16shfl_array_matchPii --------------------------
	.section	.nv.constant0._Z16shfl_array_matchPii,"a",@progbits
	.sectionflags	@""
	.align	4
.nv.constant0._Z16shfl_array_matchPii:
	.zero		908


//--------------------- .nv.constant0._Z15shm_array_matchPii --------------------------
	.section	.nv.constant0._Z15shm_array_matchPii,"a",@progbits
	.sectionflags	@""
	.align	4
.nv.constant0._Z15shm_array_matchPii:
	.zero		908


//--------------------- SYMBOLS --------------------------

	.type		.nv.reservedSmem.offset0,@object
	.size		.nv.reservedSmem.offset0,0x4
	.type		.nv.reservedSmem.cap,@object
	.size		.nv.reservedSmem.cap,0x4
